//
// Generated by NVIDIA NVVM Compiler
//
// Compiler Build ID: CL-36424714
// Cuda compilation tools, release 13.0, V13.0.88
// Based on NVVM 20.0.0
//

.version 9.0
.target sm_100
.address_size 64

	// .globl	_Z23pq_build_distance_table16ProductQuantizerPK6__halfPfi
// _ZZ15pq_search_batch16ProductQuantizerPK6__halfPiPfiiE8heap_ids has been demoted
// _ZZ15pq_search_batch16ProductQuantizerPK6__halfPiPfiiE10heap_dists has been demoted
// _ZZ15pq_search_batch16ProductQuantizerPK6__halfPiPfiiE9heap_size has been demoted
.extern .shared .align 16 .b8 shared_distance_table[];

.visible .entry _Z23pq_build_distance_table16ProductQuantizerPK6__halfPfi(
	.param .align 8 .b8 _Z23pq_build_distance_table16ProductQuantizerPK6__halfPfi_param_0[40],
	.param .u64 .ptr .align 1 _Z23pq_build_distance_table16ProductQuantizerPK6__halfPfi_param_1,
	.param .u64 .ptr .align 1 _Z23pq_build_distance_table16ProductQuantizerPK6__halfPfi_param_2,
	.param .u32 _Z23pq_build_distance_table16ProductQuantizerPK6__halfPfi_param_3
)
{
	.reg .pred 	%p<15>;
	.reg .b16 	%rs<31>;
	.reg .b32 	%r<37>;
	.reg .b32 	%f<83>;
	.reg .b64 	%rd<50>;

	ld.param.v2.u32 	{%r20, %r21}, [_Z23pq_build_distance_table16ProductQuantizerPK6__halfPfi_param_0+32];
	ld.param.v2.u32 	{%r18, %r19}, [_Z23pq_build_distance_table16ProductQuantizerPK6__halfPfi_param_0+24];
	ld.param.u64 	%rd11, [_Z23pq_build_distance_table16ProductQuantizerPK6__halfPfi_param_0];
	ld.param.u64 	%rd15, [_Z23pq_build_distance_table16ProductQuantizerPK6__halfPfi_param_1];
	ld.param.u64 	%rd14, [_Z23pq_build_distance_table16ProductQuantizerPK6__halfPfi_param_2];
	ld.param.u32 	%r22, [_Z23pq_build_distance_table16ProductQuantizerPK6__halfPfi_param_3];
	cvta.to.global.u64 	%rd1, %rd15;
	cvta.to.global.u64 	%rd2, %rd11;
	mov.u32 	%r3, %ctaid.x;
	mov.u32 	%r4, %ctaid.y;
	mov.u32 	%r5, %tid.x;
	setp.ge.s32 	%p1, %r3, %r22;
	setp.ge.s32 	%p2, %r4, %r18;
	or.pred  	%p3, %p2, %p1;
	setp.gt.u32 	%p4, %r5, 255;
	or.pred  	%p5, %p4, %p3;
	@%p5 bra 	$L__BB0_14;
	mul.lo.s32 	%r23, %r21, %r3;
	cvt.s64.s32 	%rd16, %r23;
	mul.lo.s32 	%r24, %r19, %r4;
	cvt.s64.s32 	%rd17, %r24;
	add.s64 	%rd3, %rd16, %rd17;
	shl.b32 	%r6, %r4, 8;
	mul.lo.s32 	%r25, %r19, %r6;
	cvt.s64.s32 	%rd18, %r25;
	mul.lo.s32 	%r26, %r19, %r5;
	cvt.s64.s32 	%rd19, %r26;
	add.s64 	%rd4, %rd18, %rd19;
	setp.lt.s32 	%p6, %r19, 1;
	mov.f32 	%f82, 0f00000000;
	@%p6 bra 	$L__BB0_13;
	and.b32  	%r7, %r19, 7;
	setp.lt.u32 	%p7, %r19, 8;
	mov.f32 	%f82, 0f00000000;
	mov.b32 	%r35, 0;
	@%p7 bra 	$L__BB0_5;
	and.b32  	%r35, %r19, 2147483640;
	neg.s32 	%r33, %r35;
	shl.b64 	%rd20, %rd3, 1;
	add.s64 	%rd21, %rd20, %rd1;
	add.s64 	%rd49, %rd21, 8;
	shl.b64 	%rd22, %rd4, 1;
	add.s64 	%rd23, %rd22, %rd2;
	add.s64 	%rd48, %rd23, 8;
	mov.f32 	%f82, 0f00000000;
$L__BB0_4:
	.pragma "nounroll";
	ld.global.u16 	%rs1, [%rd49+-8];
	// begin inline asm
	{  cvt.f32.f16 %f17, %rs1;}

	// end inline asm
	ld.global.u16 	%rs2, [%rd48+-8];
	// begin inline asm
	{  cvt.f32.f16 %f18, %rs2;}

	// end inline asm
	sub.f32 	%f33, %f17, %f18;
	fma.rn.f32 	%f34, %f33, %f33, %f82;
	ld.global.u16 	%rs3, [%rd49+-6];
	// begin inline asm
	{  cvt.f32.f16 %f19, %rs3;}

	// end inline asm
	ld.global.u16 	%rs4, [%rd48+-6];
	// begin inline asm
	{  cvt.f32.f16 %f20, %rs4;}

	// end inline asm
	sub.f32 	%f35, %f19, %f20;
	fma.rn.f32 	%f36, %f35, %f35, %f34;
	ld.global.u16 	%rs5, [%rd49+-4];
	// begin inline asm
	{  cvt.f32.f16 %f21, %rs5;}

	// end inline asm
	ld.global.u16 	%rs6, [%rd48+-4];
	// begin inline asm
	{  cvt.f32.f16 %f22, %rs6;}

	// end inline asm
	sub.f32 	%f37, %f21, %f22;
	fma.rn.f32 	%f38, %f37, %f37, %f36;
	ld.global.u16 	%rs7, [%rd49+-2];
	// begin inline asm
	{  cvt.f32.f16 %f23, %rs7;}

	// end inline asm
	ld.global.u16 	%rs8, [%rd48+-2];
	// begin inline asm
	{  cvt.f32.f16 %f24, %rs8;}

	// end inline asm
	sub.f32 	%f39, %f23, %f24;
	fma.rn.f32 	%f40, %f39, %f39, %f38;
	ld.global.u16 	%rs9, [%rd49];
	// begin inline asm
	{  cvt.f32.f16 %f25, %rs9;}

	// end inline asm
	ld.global.u16 	%rs10, [%rd48];
	// begin inline asm
	{  cvt.f32.f16 %f26, %rs10;}

	// end inline asm
	sub.f32 	%f41, %f25, %f26;
	fma.rn.f32 	%f42, %f41, %f41, %f40;
	ld.global.u16 	%rs11, [%rd49+2];
	// begin inline asm
	{  cvt.f32.f16 %f27, %rs11;}

	// end inline asm
	ld.global.u16 	%rs12, [%rd48+2];
	// begin inline asm
	{  cvt.f32.f16 %f28, %rs12;}

	// end inline asm
	sub.f32 	%f43, %f27, %f28;
	fma.rn.f32 	%f44, %f43, %f43, %f42;
	ld.global.u16 	%rs13, [%rd49+4];
	// begin inline asm
	{  cvt.f32.f16 %f29, %rs13;}

	// end inline asm
	ld.global.u16 	%rs14, [%rd48+4];
	// begin inline asm
	{  cvt.f32.f16 %f30, %rs14;}

	// end inline asm
	sub.f32 	%f45, %f29, %f30;
	fma.rn.f32 	%f46, %f45, %f45, %f44;
	ld.global.u16 	%rs15, [%rd49+6];
	// begin inline asm
	{  cvt.f32.f16 %f31, %rs15;}

	// end inline asm
	ld.global.u16 	%rs16, [%rd48+6];
	// begin inline asm
	{  cvt.f32.f16 %f32, %rs16;}

	// end inline asm
	sub.f32 	%f47, %f31, %f32;
	fma.rn.f32 	%f82, %f47, %f47, %f46;
	add.s32 	%r33, %r33, 8;
	add.s64 	%rd49, %rd49, 16;
	add.s64 	%rd48, %rd48, 16;
	setp.ne.s32 	%p8, %r33, 0;
	@%p8 bra 	$L__BB0_4;
$L__BB0_5:
	setp.eq.s32 	%p9, %r7, 0;
	@%p9 bra 	$L__BB0_13;
	and.b32  	%r13, %r19, 3;
	setp.lt.u32 	%p10, %r7, 4;
	@%p10 bra 	$L__BB0_8;
	cvt.u64.u32 	%rd24, %r35;
	add.s64 	%rd25, %rd3, %rd24;
	shl.b64 	%rd26, %rd25, 1;
	add.s64 	%rd27, %rd1, %rd26;
	ld.global.u16 	%rs17, [%rd27];
	// begin inline asm
	{  cvt.f32.f16 %f49, %rs17;}

	// end inline asm
	add.s64 	%rd28, %rd4, %rd24;
	shl.b64 	%rd29, %rd28, 1;
	add.s64 	%rd30, %rd2, %rd29;
	ld.global.u16 	%rs18, [%rd30];
	// begin inline asm
	{  cvt.f32.f16 %f50, %rs18;}

	// end inline asm
	sub.f32 	%f57, %f49, %f50;
	fma.rn.f32 	%f58, %f57, %f57, %f82;
	ld.global.u16 	%rs19, [%rd27+2];
	// begin inline asm
	{  cvt.f32.f16 %f51, %rs19;}

	// end inline asm
	ld.global.u16 	%rs20, [%rd30+2];
	// begin inline asm
	{  cvt.f32.f16 %f52, %rs20;}

	// end inline asm
	sub.f32 	%f59, %f51, %f52;
	fma.rn.f32 	%f60, %f59, %f59, %f58;
	ld.global.u16 	%rs21, [%rd27+4];
	// begin inline asm
	{  cvt.f32.f16 %f53, %rs21;}

	// end inline asm
	ld.global.u16 	%rs22, [%rd30+4];
	// begin inline asm
	{  cvt.f32.f16 %f54, %rs22;}

	// end inline asm
	sub.f32 	%f61, %f53, %f54;
	fma.rn.f32 	%f62, %f61, %f61, %f60;
	ld.global.u16 	%rs23, [%rd27+6];
	// begin inline asm
	{  cvt.f32.f16 %f55, %rs23;}

	// end inline asm
	ld.global.u16 	%rs24, [%rd30+6];
	// begin inline asm
	{  cvt.f32.f16 %f56, %rs24;}

	// end inline asm
	sub.f32 	%f63, %f55, %f56;
	fma.rn.f32 	%f82, %f63, %f63, %f62;
	add.s32 	%r35, %r35, 4;
$L__BB0_8:
	setp.eq.s32 	%p11, %r13, 0;
	@%p11 bra 	$L__BB0_13;
	setp.eq.s32 	%p12, %r13, 1;
	@%p12 bra 	$L__BB0_11;
	cvt.u64.u32 	%rd31, %r35;
	add.s64 	%rd32, %rd3, %rd31;
	shl.b64 	%rd33, %rd32, 1;
	add.s64 	%rd34, %rd1, %rd33;
	ld.global.u16 	%rs25, [%rd34];
	// begin inline asm
	{  cvt.f32.f16 %f65, %rs25;}

	// end inline asm
	add.s64 	%rd35, %rd4, %rd31;
	shl.b64 	%rd36, %rd35, 1;
	add.s64 	%rd37, %rd2, %rd36;
	ld.global.u16 	%rs26, [%rd37];
	// begin inline asm
	{  cvt.f32.f16 %f66, %rs26;}

	// end inline asm
	sub.f32 	%f69, %f65, %f66;
	fma.rn.f32 	%f70, %f69, %f69, %f82;
	ld.global.u16 	%rs27, [%rd34+2];
	// begin inline asm
	{  cvt.f32.f16 %f67, %rs27;}

	// end inline asm
	ld.global.u16 	%rs28, [%rd37+2];
	// begin inline asm
	{  cvt.f32.f16 %f68, %rs28;}

	// end inline asm
	sub.f32 	%f71, %f67, %f68;
	fma.rn.f32 	%f82, %f71, %f71, %f70;
	add.s32 	%r35, %r35, 2;
$L__BB0_11:
	and.b32  	%r28, %r19, 1;
	setp.eq.b32 	%p13, %r28, 1;
	not.pred 	%p14, %p13;
	@%p14 bra 	$L__BB0_13;
	cvt.u64.u32 	%rd38, %r35;
	add.s64 	%rd39, %rd3, %rd38;
	shl.b64 	%rd40, %rd39, 1;
	add.s64 	%rd41, %rd1, %rd40;
	ld.global.u16 	%rs29, [%rd41];
	// begin inline asm
	{  cvt.f32.f16 %f72, %rs29;}

	// end inline asm
	add.s64 	%rd42, %rd4, %rd38;
	shl.b64 	%rd43, %rd42, 1;
	add.s64 	%rd44, %rd2, %rd43;
	ld.global.u16 	%rs30, [%rd44];
	// begin inline asm
	{  cvt.f32.f16 %f73, %rs30;}

	// end inline asm
	sub.f32 	%f74, %f72, %f73;
	fma.rn.f32 	%f82, %f74, %f74, %f82;
$L__BB0_13:
	mul.lo.s32 	%r29, %r3, %r18;
	shl.b32 	%r30, %r29, 8;
	add.s32 	%r31, %r6, %r5;
	add.s32 	%r32, %r31, %r30;
	cvta.to.global.u64 	%rd45, %rd14;
	mul.wide.u32 	%rd46, %r32, 4;
	add.s64 	%rd47, %rd45, %rd46;
	st.global.f32 	[%rd47], %f82;
$L__BB0_14:
	ret;

}
	// .globl	_Z15pq_encode_batch16ProductQuantizerPK6__halfPhi
.visible .entry _Z15pq_encode_batch16ProductQuantizerPK6__halfPhi(
	.param .align 8 .b8 _Z15pq_encode_batch16ProductQuantizerPK6__halfPhi_param_0[40],
	.param .u64 .ptr .align 1 _Z15pq_encode_batch16ProductQuantizerPK6__halfPhi_param_1,
	.param .u64 .ptr .align 1 _Z15pq_encode_batch16ProductQuantizerPK6__halfPhi_param_2,
	.param .u32 _Z15pq_encode_batch16ProductQuantizerPK6__halfPhi_param_3
)
{
	.reg .pred 	%p<15>;
	.reg .b16 	%rs<37>;
	.reg .b32 	%r<49>;
	.reg .b32 	%f<86>;
	.reg .b64 	%rd<52>;

	ld.param.v2.u32 	{%r27, %r28}, [_Z15pq_encode_batch16ProductQuantizerPK6__halfPhi_param_0+32];
	ld.param.v2.u32 	{%r25, %r26}, [_Z15pq_encode_batch16ProductQuantizerPK6__halfPhi_param_0+24];
	ld.param.u64 	%rd14, [_Z15pq_encode_batch16ProductQuantizerPK6__halfPhi_param_0];
	ld.param.u64 	%rd17, [_Z15pq_encode_batch16ProductQuantizerPK6__halfPhi_param_1];
	ld.param.u64 	%rd18, [_Z15pq_encode_batch16ProductQuantizerPK6__halfPhi_param_2];
	ld.param.u32 	%r29, [_Z15pq_encode_batch16ProductQuantizerPK6__halfPhi_param_3];
	cvta.to.global.u64 	%rd1, %rd17;
	cvta.to.global.u64 	%rd2, %rd18;
	cvta.to.global.u64 	%rd3, %rd14;
	mov.u32 	%r30, %ctaid.x;
	mov.u32 	%r31, %ntid.x;
	mov.u32 	%r32, %tid.x;
	mad.lo.s32 	%r3, %r30, %r31, %r32;
	setp.ge.s32 	%p1, %r3, %r29;
	@%p1 bra 	$L__BB1_20;
	mul.lo.s32 	%r4, %r28, %r3;
	setp.lt.s32 	%p2, %r25, 1;
	@%p2 bra 	$L__BB1_20;
	mul.lo.s32 	%r5, %r25, %r3;
	setp.gt.s32 	%p3, %r26, 0;
	@%p3 bra 	$L__BB1_5;
	mov.b32 	%r48, 0;
$L__BB1_4:
	add.s32 	%r34, %r48, %r5;
	cvt.s64.s32 	%rd19, %r34;
	add.s64 	%rd20, %rd2, %rd19;
	mov.b16 	%rs3, 0;
	st.global.u8 	[%rd20], %rs3;
	add.s32 	%r48, %r48, 1;
	setp.ne.s32 	%p4, %r48, %r25;
	@%p4 bra 	$L__BB1_4;
	bra.uni 	$L__BB1_20;
$L__BB1_5:
	and.b32  	%r6, %r26, 7;
	add.s32 	%r7, %r6, -1;
	and.b32  	%r8, %r26, 3;
	and.b32  	%r9, %r26, 2147483640;
	and.b32  	%r10, %r26, 1;
	neg.s32 	%r11, %r9;
	cvt.s64.s32 	%rd4, %r4;
	mov.b32 	%r42, 0;
$L__BB1_6:
	mul.lo.s32 	%r37, %r42, %r26;
	cvt.u64.u32 	%rd21, %r37;
	add.s64 	%rd5, %rd21, %rd4;
	shl.b32 	%r38, %r37, 8;
	cvt.s64.s32 	%rd6, %r38;
	shl.b64 	%rd22, %rd5, 1;
	add.s64 	%rd23, %rd1, %rd22;
	add.s64 	%rd7, %rd23, 8;
	mov.f32 	%f77, 0f7F800000;
	mov.b16 	%rs36, 0;
	mov.b32 	%r43, 0;
$L__BB1_7:
	setp.lt.u32 	%p5, %r26, 8;
	mul.lo.s32 	%r40, %r43, %r26;
	cvt.u64.u32 	%rd24, %r40;
	add.s64 	%rd8, %rd24, %rd6;
	mov.f32 	%f85, 0f00000000;
	mov.b32 	%r46, 0;
	@%p5 bra 	$L__BB1_10;
	shl.b64 	%rd25, %rd8, 1;
	add.s64 	%rd26, %rd3, %rd25;
	add.s64 	%rd50, %rd26, 8;
	mov.f32 	%f85, 0f00000000;
	mov.u64 	%rd51, %rd7;
	mov.u32 	%r44, %r11;
$L__BB1_9:
	.pragma "nounroll";
	ld.global.u16 	%rs5, [%rd51+-8];
	// begin inline asm
	{  cvt.f32.f16 %f19, %rs5;}

	// end inline asm
	ld.global.u16 	%rs6, [%rd50+-8];
	// begin inline asm
	{  cvt.f32.f16 %f20, %rs6;}

	// end inline asm
	sub.f32 	%f35, %f19, %f20;
	fma.rn.f32 	%f36, %f35, %f35, %f85;
	ld.global.u16 	%rs7, [%rd51+-6];
	// begin inline asm
	{  cvt.f32.f16 %f21, %rs7;}

	// end inline asm
	ld.global.u16 	%rs8, [%rd50+-6];
	// begin inline asm
	{  cvt.f32.f16 %f22, %rs8;}

	// end inline asm
	sub.f32 	%f37, %f21, %f22;
	fma.rn.f32 	%f38, %f37, %f37, %f36;
	ld.global.u16 	%rs9, [%rd51+-4];
	// begin inline asm
	{  cvt.f32.f16 %f23, %rs9;}

	// end inline asm
	ld.global.u16 	%rs10, [%rd50+-4];
	// begin inline asm
	{  cvt.f32.f16 %f24, %rs10;}

	// end inline asm
	sub.f32 	%f39, %f23, %f24;
	fma.rn.f32 	%f40, %f39, %f39, %f38;
	ld.global.u16 	%rs11, [%rd51+-2];
	// begin inline asm
	{  cvt.f32.f16 %f25, %rs11;}

	// end inline asm
	ld.global.u16 	%rs12, [%rd50+-2];
	// begin inline asm
	{  cvt.f32.f16 %f26, %rs12;}

	// end inline asm
	sub.f32 	%f41, %f25, %f26;
	fma.rn.f32 	%f42, %f41, %f41, %f40;
	ld.global.u16 	%rs13, [%rd51];
	// begin inline asm
	{  cvt.f32.f16 %f27, %rs13;}

	// end inline asm
	ld.global.u16 	%rs14, [%rd50];
	// begin inline asm
	{  cvt.f32.f16 %f28, %rs14;}

	// end inline asm
	sub.f32 	%f43, %f27, %f28;
	fma.rn.f32 	%f44, %f43, %f43, %f42;
	ld.global.u16 	%rs15, [%rd51+2];
	// begin inline asm
	{  cvt.f32.f16 %f29, %rs15;}

	// end inline asm
	ld.global.u16 	%rs16, [%rd50+2];
	// begin inline asm
	{  cvt.f32.f16 %f30, %rs16;}

	// end inline asm
	sub.f32 	%f45, %f29, %f30;
	fma.rn.f32 	%f46, %f45, %f45, %f44;
	ld.global.u16 	%rs17, [%rd51+4];
	// begin inline asm
	{  cvt.f32.f16 %f31, %rs17;}

	// end inline asm
	ld.global.u16 	%rs18, [%rd50+4];
	// begin inline asm
	{  cvt.f32.f16 %f32, %rs18;}

	// end inline asm
	sub.f32 	%f47, %f31, %f32;
	fma.rn.f32 	%f48, %f47, %f47, %f46;
	ld.global.u16 	%rs19, [%rd51+6];
	// begin inline asm
	{  cvt.f32.f16 %f33, %rs19;}

	// end inline asm
	ld.global.u16 	%rs20, [%rd50+6];
	// begin inline asm
	{  cvt.f32.f16 %f34, %rs20;}

	// end inline asm
	sub.f32 	%f49, %f33, %f34;
	fma.rn.f32 	%f85, %f49, %f49, %f48;
	add.s32 	%r44, %r44, 8;
	add.s64 	%rd51, %rd51, 16;
	add.s64 	%rd50, %rd50, 16;
	setp.ne.s32 	%p6, %r44, 0;
	mov.u32 	%r46, %r9;
	@%p6 bra 	$L__BB1_9;
$L__BB1_10:
	setp.eq.s32 	%p7, %r6, 0;
	@%p7 bra 	$L__BB1_18;
	setp.lt.u32 	%p8, %r7, 3;
	@%p8 bra 	$L__BB1_13;
	cvt.u64.u32 	%rd27, %r46;
	add.s64 	%rd28, %rd5, %rd27;
	shl.b64 	%rd29, %rd28, 1;
	add.s64 	%rd30, %rd1, %rd29;
	ld.global.u16 	%rs21, [%rd30];
	// begin inline asm
	{  cvt.f32.f16 %f51, %rs21;}

	// end inline asm
	add.s64 	%rd31, %rd8, %rd27;
	shl.b64 	%rd32, %rd31, 1;
	add.s64 	%rd33, %rd3, %rd32;
	ld.global.u16 	%rs22, [%rd33];
	// begin inline asm
	{  cvt.f32.f16 %f52, %rs22;}

	// end inline asm
	sub.f32 	%f59, %f51, %f52;
	fma.rn.f32 	%f60, %f59, %f59, %f85;
	ld.global.u16 	%rs23, [%rd30+2];
	// begin inline asm
	{  cvt.f32.f16 %f53, %rs23;}

	// end inline asm
	ld.global.u16 	%rs24, [%rd33+2];
	// begin inline asm
	{  cvt.f32.f16 %f54, %rs24;}

	// end inline asm
	sub.f32 	%f61, %f53, %f54;
	fma.rn.f32 	%f62, %f61, %f61, %f60;
	ld.global.u16 	%rs25, [%rd30+4];
	// begin inline asm
	{  cvt.f32.f16 %f55, %rs25;}

	// end inline asm
	ld.global.u16 	%rs26, [%rd33+4];
	// begin inline asm
	{  cvt.f32.f16 %f56, %rs26;}

	// end inline asm
	sub.f32 	%f63, %f55, %f56;
	fma.rn.f32 	%f64, %f63, %f63, %f62;
	ld.global.u16 	%rs27, [%rd30+6];
	// begin inline asm
	{  cvt.f32.f16 %f57, %rs27;}

	// end inline asm
	ld.global.u16 	%rs28, [%rd33+6];
	// begin inline asm
	{  cvt.f32.f16 %f58, %rs28;}

	// end inline asm
	sub.f32 	%f65, %f57, %f58;
	fma.rn.f32 	%f85, %f65, %f65, %f64;
	add.s32 	%r46, %r46, 4;
$L__BB1_13:
	setp.eq.s32 	%p9, %r8, 0;
	@%p9 bra 	$L__BB1_18;
	setp.eq.s32 	%p10, %r8, 1;
	@%p10 bra 	$L__BB1_16;
	cvt.u64.u32 	%rd34, %r46;
	add.s64 	%rd35, %rd5, %rd34;
	shl.b64 	%rd36, %rd35, 1;
	add.s64 	%rd37, %rd1, %rd36;
	ld.global.u16 	%rs29, [%rd37];
	// begin inline asm
	{  cvt.f32.f16 %f67, %rs29;}

	// end inline asm
	add.s64 	%rd38, %rd8, %rd34;
	shl.b64 	%rd39, %rd38, 1;
	add.s64 	%rd40, %rd3, %rd39;
	ld.global.u16 	%rs30, [%rd40];
	// begin inline asm
	{  cvt.f32.f16 %f68, %rs30;}

	// end inline asm
	sub.f32 	%f71, %f67, %f68;
	fma.rn.f32 	%f72, %f71, %f71, %f85;
	ld.global.u16 	%rs31, [%rd37+2];
	// begin inline asm
	{  cvt.f32.f16 %f69, %rs31;}

	// end inline asm
	ld.global.u16 	%rs32, [%rd40+2];
	// begin inline asm
	{  cvt.f32.f16 %f70, %rs32;}

	// end inline asm
	sub.f32 	%f73, %f69, %f70;
	fma.rn.f32 	%f85, %f73, %f73, %f72;
	add.s32 	%r46, %r46, 2;
$L__BB1_16:
	setp.eq.s32 	%p11, %r10, 0;
	@%p11 bra 	$L__BB1_18;
	cvt.u64.u32 	%rd41, %r46;
	add.s64 	%rd42, %rd5, %rd41;
	shl.b64 	%rd43, %rd42, 1;
	add.s64 	%rd44, %rd1, %rd43;
	ld.global.u16 	%rs33, [%rd44];
	// begin inline asm
	{  cvt.f32.f16 %f74, %rs33;}

	// end inline asm
	add.s64 	%rd45, %rd8, %rd41;
	shl.b64 	%rd46, %rd45, 1;
	add.s64 	%rd47, %rd3, %rd46;
	ld.global.u16 	%rs34, [%rd47];
	// begin inline asm
	{  cvt.f32.f16 %f75, %rs34;}

	// end inline asm
	sub.f32 	%f76, %f74, %f75;
	fma.rn.f32 	%f85, %f76, %f76, %f85;
$L__BB1_18:
	setp.lt.f32 	%p12, %f85, %f77;
	cvt.u16.u32 	%rs35, %r43;
	selp.f32 	%f77, %f85, %f77, %p12;
	selp.b16 	%rs36, %rs35, %rs36, %p12;
	add.s32 	%r43, %r43, 1;
	setp.ne.s32 	%p13, %r43, 256;
	@%p13 bra 	$L__BB1_7;
	add.s32 	%r41, %r42, %r5;
	cvt.s64.s32 	%rd48, %r41;
	add.s64 	%rd49, %rd2, %rd48;
	st.global.u8 	[%rd49], %rs36;
	add.s32 	%r42, %r42, 1;
	setp.eq.s32 	%p14, %r42, %r25;
	@%p14 bra 	$L__BB1_20;
	bra.uni 	$L__BB1_6;
$L__BB1_20:
	ret;

}
	// .globl	_Z15pq_search_batch16ProductQuantizerPK6__halfPiPfii
.visible .entry _Z15pq_search_batch16ProductQuantizerPK6__halfPiPfii(
	.param .align 8 .b8 _Z15pq_search_batch16ProductQuantizerPK6__halfPiPfii_param_0[40],
	.param .u64 .ptr .align 1 _Z15pq_search_batch16ProductQuantizerPK6__halfPiPfii_param_1,
	.param .u64 .ptr .align 1 _Z15pq_search_batch16ProductQuantizerPK6__halfPiPfii_param_2,
	.param .u64 .ptr .align 1 _Z15pq_search_batch16ProductQuantizerPK6__halfPiPfii_param_3,
	.param .u32 _Z15pq_search_batch16ProductQuantizerPK6__halfPiPfii_param_4,
	.param .u32 _Z15pq_search_batch16ProductQuantizerPK6__halfPiPfii_param_5
)
{
	.reg .pred 	%p<178>;
	.reg .b16 	%rs<109>;
	.reg .b32 	%r<791>;
	.reg .b32 	%f<487>;
	.reg .b64 	%rd<91>;
	// demoted variable
	.shared .align 4 .b8 _ZZ15pq_search_batch16ProductQuantizerPK6__halfPiPfiiE8heap_ids[1024];
	// demoted variable
	.shared .align 4 .b8 _ZZ15pq_search_batch16ProductQuantizerPK6__halfPiPfiiE10heap_dists[1024];
	// demoted variable
	.shared .align 4 .u32 _ZZ15pq_search_batch16ProductQuantizerPK6__halfPiPfiiE9heap_size;
	ld.param.v2.u32 	{%r183, %r184}, [_Z15pq_search_batch16ProductQuantizerPK6__halfPiPfii_param_0+32];
	ld.param.v2.u32 	{%r181, %r182}, [_Z15pq_search_batch16ProductQuantizerPK6__halfPiPfii_param_0+24];
	ld.param.u64 	%rd17, [_Z15pq_search_batch16ProductQuantizerPK6__halfPiPfii_param_0+8];
	ld.param.u64 	%rd16, [_Z15pq_search_batch16ProductQuantizerPK6__halfPiPfii_param_0];
	ld.param.u64 	%rd19, [_Z15pq_search_batch16ProductQuantizerPK6__halfPiPfii_param_1];
	ld.param.u64 	%rd20, [_Z15pq_search_batch16ProductQuantizerPK6__halfPiPfii_param_2];
	ld.param.u64 	%rd21, [_Z15pq_search_batch16ProductQuantizerPK6__halfPiPfii_param_3];
	ld.param.u32 	%r186, [_Z15pq_search_batch16ProductQuantizerPK6__halfPiPfii_param_4];
	ld.param.u32 	%r185, [_Z15pq_search_batch16ProductQuantizerPK6__halfPiPfii_param_5];
	cvta.to.global.u64 	%rd1, %rd19;
	cvta.to.global.u64 	%rd2, %rd21;
	cvta.to.global.u64 	%rd3, %rd20;
	cvta.to.global.u64 	%rd4, %rd16;
	cvta.to.global.u64 	%rd5, %rd17;
	mov.u32 	%r3, %ctaid.x;
	setp.ge.s32 	%p1, %r3, %r186;
	@%p1 bra 	$L__BB2_171;
	setp.lt.s32 	%p2, %r181, 1;
	@%p2 bra 	$L__BB2_28;
	mov.u32 	%r4, %tid.x;
	setp.lt.s32 	%p3, %r182, 1;
	mov.u32 	%r5, %ntid.x;
	@%p3 bra 	$L__BB2_19;
	and.b32  	%r6, %r182, 7;
	and.b32  	%r7, %r182, 2147483640;
	mov.b32 	%r728, 0;
	mul.lo.s32 	%r211, %r184, %r3;
	cvt.s64.s32 	%rd23, %r211;
$L__BB2_4:
	setp.gt.u32 	%p12, %r4, 255;
	@%p12 bra 	$L__BB2_18;
	mul.lo.s32 	%r210, %r728, %r182;
	cvt.u64.u32 	%rd22, %r210;
	add.s64 	%rd6, %rd22, %rd23;
	shl.b32 	%r9, %r728, 8;
	mov.u32 	%r729, %r4;
$L__BB2_6:
	setp.lt.u32 	%p13, %r182, 8;
	mul.lo.s32 	%r213, %r9, %r182;
	mad.lo.s32 	%r214, %r729, %r182, %r213;
	cvt.u64.u32 	%rd7, %r214;
	mov.f32 	%f441, 0f00000000;
	mov.b32 	%r732, 0;
	@%p13 bra 	$L__BB2_9;
	mov.f32 	%f441, 0f00000000;
	mov.b32 	%r730, 0;
$L__BB2_8:
	.pragma "nounroll";
	cvt.u64.u32 	%rd24, %r730;
	add.s64 	%rd25, %rd6, %rd24;
	shl.b64 	%rd26, %rd25, 1;
	add.s64 	%rd27, %rd1, %rd26;
	ld.global.u16 	%rs8, [%rd27];
	// begin inline asm
	{  cvt.f32.f16 %f106, %rs8;}

	// end inline asm
	add.s64 	%rd28, %rd7, %rd24;
	shl.b64 	%rd29, %rd28, 1;
	add.s64 	%rd30, %rd4, %rd29;
	ld.global.u16 	%rs9, [%rd30];
	// begin inline asm
	{  cvt.f32.f16 %f107, %rs9;}

	// end inline asm
	sub.f32 	%f122, %f106, %f107;
	fma.rn.f32 	%f123, %f122, %f122, %f441;
	ld.global.u16 	%rs10, [%rd27+2];
	// begin inline asm
	{  cvt.f32.f16 %f108, %rs10;}

	// end inline asm
	ld.global.u16 	%rs11, [%rd30+2];
	// begin inline asm
	{  cvt.f32.f16 %f109, %rs11;}

	// end inline asm
	sub.f32 	%f124, %f108, %f109;
	fma.rn.f32 	%f125, %f124, %f124, %f123;
	ld.global.u16 	%rs12, [%rd27+4];
	// begin inline asm
	{  cvt.f32.f16 %f110, %rs12;}

	// end inline asm
	ld.global.u16 	%rs13, [%rd30+4];
	// begin inline asm
	{  cvt.f32.f16 %f111, %rs13;}

	// end inline asm
	sub.f32 	%f126, %f110, %f111;
	fma.rn.f32 	%f127, %f126, %f126, %f125;
	ld.global.u16 	%rs14, [%rd27+6];
	// begin inline asm
	{  cvt.f32.f16 %f112, %rs14;}

	// end inline asm
	ld.global.u16 	%rs15, [%rd30+6];
	// begin inline asm
	{  cvt.f32.f16 %f113, %rs15;}

	// end inline asm
	sub.f32 	%f128, %f112, %f113;
	fma.rn.f32 	%f129, %f128, %f128, %f127;
	ld.global.u16 	%rs16, [%rd27+8];
	// begin inline asm
	{  cvt.f32.f16 %f114, %rs16;}

	// end inline asm
	ld.global.u16 	%rs17, [%rd30+8];
	// begin inline asm
	{  cvt.f32.f16 %f115, %rs17;}

	// end inline asm
	sub.f32 	%f130, %f114, %f115;
	fma.rn.f32 	%f131, %f130, %f130, %f129;
	ld.global.u16 	%rs18, [%rd27+10];
	// begin inline asm
	{  cvt.f32.f16 %f116, %rs18;}

	// end inline asm
	ld.global.u16 	%rs19, [%rd30+10];
	// begin inline asm
	{  cvt.f32.f16 %f117, %rs19;}

	// end inline asm
	sub.f32 	%f132, %f116, %f117;
	fma.rn.f32 	%f133, %f132, %f132, %f131;
	ld.global.u16 	%rs20, [%rd27+12];
	// begin inline asm
	{  cvt.f32.f16 %f118, %rs20;}

	// end inline asm
	ld.global.u16 	%rs21, [%rd30+12];
	// begin inline asm
	{  cvt.f32.f16 %f119, %rs21;}

	// end inline asm
	sub.f32 	%f134, %f118, %f119;
	fma.rn.f32 	%f135, %f134, %f134, %f133;
	ld.global.u16 	%rs22, [%rd27+14];
	// begin inline asm
	{  cvt.f32.f16 %f120, %rs22;}

	// end inline asm
	ld.global.u16 	%rs23, [%rd30+14];
	// begin inline asm
	{  cvt.f32.f16 %f121, %rs23;}

	// end inline asm
	sub.f32 	%f136, %f120, %f121;
	fma.rn.f32 	%f441, %f136, %f136, %f135;
	add.s32 	%r730, %r730, 8;
	setp.ne.s32 	%p14, %r730, %r7;
	mov.u32 	%r732, %r7;
	@%p14 bra 	$L__BB2_8;
$L__BB2_9:
	setp.eq.s32 	%p15, %r6, 0;
	@%p15 bra 	$L__BB2_17;
	add.s32 	%r216, %r6, -1;
	setp.lt.u32 	%p16, %r216, 3;
	@%p16 bra 	$L__BB2_12;
	cvt.u64.u32 	%rd31, %r732;
	add.s64 	%rd32, %rd6, %rd31;
	shl.b64 	%rd33, %rd32, 1;
	add.s64 	%rd34, %rd1, %rd33;
	ld.global.u16 	%rs24, [%rd34];
	// begin inline asm
	{  cvt.f32.f16 %f138, %rs24;}

	// end inline asm
	add.s64 	%rd35, %rd7, %rd31;
	shl.b64 	%rd36, %rd35, 1;
	add.s64 	%rd37, %rd4, %rd36;
	ld.global.u16 	%rs25, [%rd37];
	// begin inline asm
	{  cvt.f32.f16 %f139, %rs25;}

	// end inline asm
	sub.f32 	%f146, %f138, %f139;
	fma.rn.f32 	%f147, %f146, %f146, %f441;
	ld.global.u16 	%rs26, [%rd34+2];
	// begin inline asm
	{  cvt.f32.f16 %f140, %rs26;}

	// end inline asm
	ld.global.u16 	%rs27, [%rd37+2];
	// begin inline asm
	{  cvt.f32.f16 %f141, %rs27;}

	// end inline asm
	sub.f32 	%f148, %f140, %f141;
	fma.rn.f32 	%f149, %f148, %f148, %f147;
	ld.global.u16 	%rs28, [%rd34+4];
	// begin inline asm
	{  cvt.f32.f16 %f142, %rs28;}

	// end inline asm
	ld.global.u16 	%rs29, [%rd37+4];
	// begin inline asm
	{  cvt.f32.f16 %f143, %rs29;}

	// end inline asm
	sub.f32 	%f150, %f142, %f143;
	fma.rn.f32 	%f151, %f150, %f150, %f149;
	ld.global.u16 	%rs30, [%rd34+6];
	// begin inline asm
	{  cvt.f32.f16 %f144, %rs30;}

	// end inline asm
	ld.global.u16 	%rs31, [%rd37+6];
	// begin inline asm
	{  cvt.f32.f16 %f145, %rs31;}

	// end inline asm
	sub.f32 	%f152, %f144, %f145;
	fma.rn.f32 	%f441, %f152, %f152, %f151;
	add.s32 	%r732, %r732, 4;
$L__BB2_12:
	and.b32  	%r217, %r182, 3;
	setp.eq.s32 	%p17, %r217, 0;
	@%p17 bra 	$L__BB2_17;
	setp.eq.s32 	%p18, %r217, 1;
	@%p18 bra 	$L__BB2_15;
	cvt.u64.u32 	%rd38, %r732;
	add.s64 	%rd39, %rd6, %rd38;
	shl.b64 	%rd40, %rd39, 1;
	add.s64 	%rd41, %rd1, %rd40;
	ld.global.u16 	%rs32, [%rd41];
	// begin inline asm
	{  cvt.f32.f16 %f154, %rs32;}

	// end inline asm
	add.s64 	%rd42, %rd7, %rd38;
	shl.b64 	%rd43, %rd42, 1;
	add.s64 	%rd44, %rd4, %rd43;
	ld.global.u16 	%rs33, [%rd44];
	// begin inline asm
	{  cvt.f32.f16 %f155, %rs33;}

	// end inline asm
	sub.f32 	%f158, %f154, %f155;
	fma.rn.f32 	%f159, %f158, %f158, %f441;
	ld.global.u16 	%rs34, [%rd41+2];
	// begin inline asm
	{  cvt.f32.f16 %f156, %rs34;}

	// end inline asm
	ld.global.u16 	%rs35, [%rd44+2];
	// begin inline asm
	{  cvt.f32.f16 %f157, %rs35;}

	// end inline asm
	sub.f32 	%f160, %f156, %f157;
	fma.rn.f32 	%f441, %f160, %f160, %f159;
	add.s32 	%r732, %r732, 2;
$L__BB2_15:
	and.b32  	%r218, %r182, 1;
	setp.eq.b32 	%p19, %r218, 1;
	not.pred 	%p20, %p19;
	@%p20 bra 	$L__BB2_17;
	cvt.u64.u32 	%rd45, %r732;
	add.s64 	%rd46, %rd6, %rd45;
	shl.b64 	%rd47, %rd46, 1;
	add.s64 	%rd48, %rd1, %rd47;
	ld.global.u16 	%rs36, [%rd48];
	// begin inline asm
	{  cvt.f32.f16 %f161, %rs36;}

	// end inline asm
	add.s64 	%rd49, %rd7, %rd45;
	shl.b64 	%rd50, %rd49, 1;
	add.s64 	%rd51, %rd4, %rd50;
	ld.global.u16 	%rs37, [%rd51];
	// begin inline asm
	{  cvt.f32.f16 %f162, %rs37;}

	// end inline asm
	sub.f32 	%f163, %f161, %f162;
	fma.rn.f32 	%f441, %f163, %f163, %f441;
$L__BB2_17:
	add.s32 	%r219, %r9, %r729;
	shl.b32 	%r220, %r219, 2;
	mov.u32 	%r221, shared_distance_table;
	add.s32 	%r222, %r221, %r220;
	st.shared.f32 	[%r222], %f441;
	add.s32 	%r729, %r729, %r5;
	setp.lt.u32 	%p21, %r729, 256;
	@%p21 bra 	$L__BB2_6;
$L__BB2_18:
	add.s32 	%r728, %r728, 1;
	setp.eq.s32 	%p22, %r728, %r181;
	@%p22 bra 	$L__BB2_28;
	bra.uni 	$L__BB2_4;
$L__BB2_19:
	add.s32 	%r20, %r4, %r5;
	max.u32 	%r188, %r20, 256;
	setp.lt.u32 	%p4, %r20, 256;
	selp.u32 	%r189, 1, 0, %p4;
	add.s32 	%r190, %r20, %r189;
	sub.s32 	%r191, %r188, %r190;
	div.u32 	%r192, %r191, %r5;
	add.s32 	%r21, %r192, %r189;
	and.b32  	%r22, %r21, 3;
	add.s32 	%r23, %r20, %r5;
	add.s32 	%r24, %r23, %r5;
	mov.b32 	%r734, 0;
$L__BB2_20:
	setp.gt.u32 	%p5, %r4, 255;
	@%p5 bra 	$L__BB2_27;
	setp.eq.s32 	%p6, %r22, 3;
	shl.b32 	%r26, %r734, 8;
	mov.u32 	%r735, %r4;
	@%p6 bra 	$L__BB2_25;
	setp.eq.s32 	%p7, %r22, 0;
	add.s32 	%r193, %r26, %r4;
	shl.b32 	%r194, %r193, 2;
	mov.u32 	%r195, shared_distance_table;
	add.s32 	%r27, %r195, %r194;
	mov.b32 	%r196, 0;
	st.shared.u32 	[%r27], %r196;
	mov.u32 	%r735, %r20;
	@%p7 bra 	$L__BB2_25;
	setp.eq.s32 	%p8, %r22, 1;
	shl.b32 	%r28, %r5, 2;
	add.s32 	%r29, %r27, %r28;
	mov.b32 	%r197, 0;
	st.shared.u32 	[%r29], %r197;
	mov.u32 	%r735, %r23;
	@%p8 bra 	$L__BB2_25;
	add.s32 	%r198, %r29, %r28;
	mov.b32 	%r199, 0;
	st.shared.u32 	[%r198], %r199;
	mov.u32 	%r735, %r24;
$L__BB2_25:
	setp.lt.u32 	%p9, %r21, 3;
	@%p9 bra 	$L__BB2_27;
$L__BB2_26:
	add.s32 	%r200, %r26, %r735;
	shl.b32 	%r201, %r200, 2;
	mov.u32 	%r202, shared_distance_table;
	add.s32 	%r203, %r202, %r201;
	mov.b32 	%r204, 0;
	st.shared.u32 	[%r203], %r204;
	shl.b32 	%r205, %r5, 2;
	add.s32 	%r206, %r203, %r205;
	st.shared.u32 	[%r206], %r204;
	add.s32 	%r207, %r206, %r205;
	st.shared.u32 	[%r207], %r204;
	add.s32 	%r208, %r207, %r205;
	st.shared.u32 	[%r208], %r204;
	add.s32 	%r735, %r205, %r735;
	setp.lt.u32 	%p10, %r735, 256;
	@%p10 bra 	$L__BB2_26;
$L__BB2_27:
	add.s32 	%r734, %r734, 1;
	setp.ne.s32 	%p11, %r734, %r181;
	@%p11 bra 	$L__BB2_20;
$L__BB2_28:
	bar.sync 	0;
	mov.u32 	%r34, %tid.x;
	setp.ne.s32 	%p23, %r34, 0;
	@%p23 bra 	$L__BB2_30;
	mov.b32 	%r223, 0;
	st.shared.u32 	[_ZZ15pq_search_batch16ProductQuantizerPK6__halfPiPfiiE9heap_size], %r223;
$L__BB2_30:
	bar.sync 	0;
	setp.ge.s32 	%p24, %r34, %r183;
	@%p24 bra 	$L__BB2_116;
	setp.lt.s32 	%p25, %r181, 1;
	mov.u32 	%r37, %ntid.x;
	@%p25 bra 	$L__BB2_87;
	setp.lt.s32 	%p75, %r185, 2;
	@%p75 bra 	$L__BB2_67;
	and.b32  	%r38, %r181, 15;
	and.b32  	%r39, %r181, 7;
	add.s32 	%r434, %r185, -1;
	add.s32 	%r435, %r185, 15;
	and.b32  	%r436, %r435, 15;
	add.s32 	%r40, %r436, -1;
	add.s32 	%r437, %r185, 7;
	and.b32  	%r438, %r437, 7;
	add.s32 	%r41, %r438, -1;
	and.b32  	%r42, %r434, -16;
	and.b32  	%r43, %r435, 7;
	and.b32  	%r44, %r437, 3;
	mov.u32 	%r737, %r34;
$L__BB2_34:
	setp.lt.u32 	%p89, %r181, 16;
	mul.lo.s32 	%r46, %r737, %r181;
	mov.f32 	%f449, 0f00000000;
	mov.b32 	%r740, 0;
	@%p89 bra 	$L__BB2_37;
	mov.f32 	%f449, 0f00000000;
	mov.b32 	%r738, 0;
$L__BB2_36:
	.pragma "nounroll";
	add.s32 	%r441, %r738, %r46;
	cvt.s64.s32 	%rd59, %r441;
	add.s64 	%rd60, %rd5, %rd59;
	ld.global.u8 	%rs69, [%rd60];
	mul.wide.u16 	%r442, %rs69, 4;
	shl.b32 	%r443, %r738, 10;
	or.b32  	%r444, %r443, %r442;
	mov.u32 	%r445, shared_distance_table;
	add.s32 	%r446, %r445, %r444;
	ld.shared.f32 	%f288, [%r446];
	add.f32 	%f289, %f449, %f288;
	ld.global.u8 	%rs70, [%rd60+1];
	mul.wide.u16 	%r447, %rs70, 4;
	add.s32 	%r448, %r443, %r447;
	add.s32 	%r449, %r448, %r445;
	ld.shared.f32 	%f290, [%r449+1024];
	add.f32 	%f291, %f289, %f290;
	ld.global.u8 	%rs71, [%rd60+2];
	mul.wide.u16 	%r450, %rs71, 4;
	add.s32 	%r451, %r443, %r450;
	add.s32 	%r452, %r451, %r445;
	ld.shared.f32 	%f292, [%r452+2048];
	add.f32 	%f293, %f291, %f292;
	ld.global.u8 	%rs72, [%rd60+3];
	mul.wide.u16 	%r453, %rs72, 4;
	add.s32 	%r454, %r443, %r453;
	add.s32 	%r455, %r454, %r445;
	ld.shared.f32 	%f294, [%r455+3072];
	add.f32 	%f295, %f293, %f294;
	ld.global.u8 	%rs73, [%rd60+4];
	mul.wide.u16 	%r456, %rs73, 4;
	add.s32 	%r457, %r443, %r456;
	add.s32 	%r458, %r457, %r445;
	ld.shared.f32 	%f296, [%r458+4096];
	add.f32 	%f297, %f295, %f296;
	ld.global.u8 	%rs74, [%rd60+5];
	mul.wide.u16 	%r459, %rs74, 4;
	add.s32 	%r460, %r443, %r459;
	add.s32 	%r461, %r460, %r445;
	ld.shared.f32 	%f298, [%r461+5120];
	add.f32 	%f299, %f297, %f298;
	ld.global.u8 	%rs75, [%rd60+6];
	mul.wide.u16 	%r462, %rs75, 4;
	add.s32 	%r463, %r443, %r462;
	add.s32 	%r464, %r463, %r445;
	ld.shared.f32 	%f300, [%r464+6144];
	add.f32 	%f301, %f299, %f300;
	ld.global.u8 	%rs76, [%rd60+7];
	mul.wide.u16 	%r465, %rs76, 4;
	add.s32 	%r466, %r443, %r465;
	add.s32 	%r467, %r466, %r445;
	ld.shared.f32 	%f302, [%r467+7168];
	add.f32 	%f303, %f301, %f302;
	ld.global.u8 	%rs77, [%rd60+8];
	mul.wide.u16 	%r468, %rs77, 4;
	add.s32 	%r469, %r443, %r468;
	add.s32 	%r470, %r469, %r445;
	ld.shared.f32 	%f304, [%r470+8192];
	add.f32 	%f305, %f303, %f304;
	ld.global.u8 	%rs78, [%rd60+9];
	mul.wide.u16 	%r471, %rs78, 4;
	add.s32 	%r472, %r443, %r471;
	add.s32 	%r473, %r472, %r445;
	ld.shared.f32 	%f306, [%r473+9216];
	add.f32 	%f307, %f305, %f306;
	ld.global.u8 	%rs79, [%rd60+10];
	mul.wide.u16 	%r474, %rs79, 4;
	add.s32 	%r475, %r443, %r474;
	add.s32 	%r476, %r475, %r445;
	ld.shared.f32 	%f308, [%r476+10240];
	add.f32 	%f309, %f307, %f308;
	ld.global.u8 	%rs80, [%rd60+11];
	mul.wide.u16 	%r477, %rs80, 4;
	add.s32 	%r478, %r443, %r477;
	add.s32 	%r479, %r478, %r445;
	ld.shared.f32 	%f310, [%r479+11264];
	add.f32 	%f311, %f309, %f310;
	ld.global.u8 	%rs81, [%rd60+12];
	mul.wide.u16 	%r480, %rs81, 4;
	add.s32 	%r481, %r443, %r480;
	add.s32 	%r482, %r481, %r445;
	ld.shared.f32 	%f312, [%r482+12288];
	add.f32 	%f313, %f311, %f312;
	ld.global.u8 	%rs82, [%rd60+13];
	mul.wide.u16 	%r483, %rs82, 4;
	add.s32 	%r484, %r443, %r483;
	add.s32 	%r485, %r484, %r445;
	ld.shared.f32 	%f314, [%r485+13312];
	add.f32 	%f315, %f313, %f314;
	ld.global.u8 	%rs83, [%rd60+14];
	mul.wide.u16 	%r486, %rs83, 4;
	add.s32 	%r487, %r443, %r486;
	add.s32 	%r488, %r487, %r445;
	ld.shared.f32 	%f316, [%r488+14336];
	add.f32 	%f317, %f315, %f316;
	ld.global.u8 	%rs84, [%rd60+15];
	mul.wide.u16 	%r489, %rs84, 4;
	add.s32 	%r490, %r443, %r489;
	add.s32 	%r491, %r490, %r445;
	ld.shared.f32 	%f318, [%r491+15360];
	add.f32 	%f449, %f317, %f318;
	add.s32 	%r738, %r738, 16;
	and.b32  	%r740, %r181, 2147483632;
	setp.ne.s32 	%p90, %r738, %r740;
	@%p90 bra 	$L__BB2_36;
$L__BB2_37:
	setp.eq.s32 	%p91, %r38, 0;
	@%p91 bra 	$L__BB2_47;
	add.s32 	%r492, %r38, -1;
	setp.lt.u32 	%p92, %r492, 7;
	@%p92 bra 	$L__BB2_40;
	add.s32 	%r493, %r740, %r46;
	cvt.s64.s32 	%rd61, %r493;
	add.s64 	%rd62, %rd5, %rd61;
	ld.global.u8 	%rs85, [%rd62];
	mul.wide.u16 	%r494, %rs85, 4;
	shl.b32 	%r495, %r740, 10;
	or.b32  	%r496, %r495, %r494;
	mov.u32 	%r497, shared_distance_table;
	add.s32 	%r498, %r497, %r496;
	ld.shared.f32 	%f320, [%r498];
	add.f32 	%f321, %f449, %f320;
	ld.global.u8 	%rs86, [%rd62+1];
	mul.wide.u16 	%r499, %rs86, 4;
	add.s32 	%r500, %r495, %r499;
	add.s32 	%r501, %r500, %r497;
	ld.shared.f32 	%f322, [%r501+1024];
	add.f32 	%f323, %f321, %f322;
	ld.global.u8 	%rs87, [%rd62+2];
	mul.wide.u16 	%r502, %rs87, 4;
	add.s32 	%r503, %r495, %r502;
	add.s32 	%r504, %r503, %r497;
	ld.shared.f32 	%f324, [%r504+2048];
	add.f32 	%f325, %f323, %f324;
	ld.global.u8 	%rs88, [%rd62+3];
	mul.wide.u16 	%r505, %rs88, 4;
	add.s32 	%r506, %r495, %r505;
	add.s32 	%r507, %r506, %r497;
	ld.shared.f32 	%f326, [%r507+3072];
	add.f32 	%f327, %f325, %f326;
	ld.global.u8 	%rs89, [%rd62+4];
	mul.wide.u16 	%r508, %rs89, 4;
	add.s32 	%r509, %r495, %r508;
	add.s32 	%r510, %r509, %r497;
	ld.shared.f32 	%f328, [%r510+4096];
	add.f32 	%f329, %f327, %f328;
	ld.global.u8 	%rs90, [%rd62+5];
	mul.wide.u16 	%r511, %rs90, 4;
	add.s32 	%r512, %r495, %r511;
	add.s32 	%r513, %r512, %r497;
	ld.shared.f32 	%f330, [%r513+5120];
	add.f32 	%f331, %f329, %f330;
	ld.global.u8 	%rs91, [%rd62+6];
	mul.wide.u16 	%r514, %rs91, 4;
	add.s32 	%r515, %r495, %r514;
	add.s32 	%r516, %r515, %r497;
	ld.shared.f32 	%f332, [%r516+6144];
	add.f32 	%f333, %f331, %f332;
	ld.global.u8 	%rs92, [%rd62+7];
	mul.wide.u16 	%r517, %rs92, 4;
	add.s32 	%r518, %r495, %r517;
	add.s32 	%r519, %r518, %r497;
	ld.shared.f32 	%f334, [%r519+7168];
	add.f32 	%f449, %f333, %f334;
	add.s32 	%r740, %r740, 8;
$L__BB2_40:
	setp.eq.s32 	%p93, %r39, 0;
	@%p93 bra 	$L__BB2_47;
	add.s32 	%r520, %r39, -1;
	setp.lt.u32 	%p94, %r520, 3;
	@%p94 bra 	$L__BB2_43;
	add.s32 	%r521, %r740, %r46;
	cvt.s64.s32 	%rd63, %r521;
	add.s64 	%rd64, %rd5, %rd63;
	ld.global.u8 	%rs93, [%rd64];
	mul.wide.u16 	%r522, %rs93, 4;
	shl.b32 	%r523, %r740, 10;
	or.b32  	%r524, %r523, %r522;
	mov.u32 	%r525, shared_distance_table;
	add.s32 	%r526, %r525, %r524;
	ld.shared.f32 	%f336, [%r526];
	add.f32 	%f337, %f449, %f336;
	ld.global.u8 	%rs94, [%rd64+1];
	mul.wide.u16 	%r527, %rs94, 4;
	add.s32 	%r528, %r523, %r527;
	add.s32 	%r529, %r528, %r525;
	ld.shared.f32 	%f338, [%r529+1024];
	add.f32 	%f339, %f337, %f338;
	ld.global.u8 	%rs95, [%rd64+2];
	mul.wide.u16 	%r530, %rs95, 4;
	add.s32 	%r531, %r523, %r530;
	add.s32 	%r532, %r531, %r525;
	ld.shared.f32 	%f340, [%r532+2048];
	add.f32 	%f341, %f339, %f340;
	ld.global.u8 	%rs96, [%rd64+3];
	mul.wide.u16 	%r533, %rs96, 4;
	add.s32 	%r534, %r523, %r533;
	add.s32 	%r535, %r534, %r525;
	ld.shared.f32 	%f342, [%r535+3072];
	add.f32 	%f449, %f341, %f342;
	add.s32 	%r740, %r740, 4;
$L__BB2_43:
	and.b32  	%r55, %r181, 3;
	setp.eq.s32 	%p95, %r55, 0;
	@%p95 bra 	$L__BB2_47;
	setp.eq.s32 	%p96, %r55, 1;
	add.s32 	%r536, %r740, %r46;
	cvt.s64.s32 	%rd65, %r536;
	add.s64 	%rd8, %rd5, %rd65;
	ld.global.u8 	%rs97, [%rd8];
	mul.wide.u16 	%r537, %rs97, 4;
	shl.b32 	%r538, %r740, 10;
	or.b32  	%r539, %r538, %r537;
	mov.u32 	%r540, shared_distance_table;
	add.s32 	%r541, %r540, %r539;
	ld.shared.f32 	%f343, [%r541];
	add.f32 	%f449, %f449, %f343;
	@%p96 bra 	$L__BB2_47;
	setp.eq.s32 	%p97, %r55, 2;
	ld.global.u8 	%rs98, [%rd8+1];
	mul.wide.u16 	%r544, %rs98, 4;
	add.s32 	%r545, %r538, %r544;
	add.s32 	%r547, %r545, %r540;
	ld.shared.f32 	%f344, [%r547+1024];
	add.f32 	%f449, %f449, %f344;
	@%p97 bra 	$L__BB2_47;
	ld.global.u8 	%rs99, [%rd8+2];
	mul.wide.u16 	%r549, %rs99, 4;
	add.s32 	%r550, %r538, %r549;
	add.s32 	%r552, %r550, %r540;
	ld.shared.f32 	%f345, [%r552+2048];
	add.f32 	%f449, %f449, %f345;
$L__BB2_47:
	ld.shared.u32 	%r553, [_ZZ15pq_search_batch16ProductQuantizerPK6__halfPiPfiiE9heap_size];
	setp.lt.s32 	%p98, %r553, %r185;
	@%p98 bra 	$L__BB2_64;
	add.s32 	%r557, %r185, -2;
	setp.lt.u32 	%p99, %r557, 15;
	mov.b32 	%r753, 0;
	mov.b32 	%r745, 1;
	ld.shared.f32 	%f457, [_ZZ15pq_search_batch16ProductQuantizerPK6__halfPiPfiiE10heap_dists];
	@%p99 bra 	$L__BB2_51;
	mov.b32 	%r753, 0;
	mov.b32 	%r745, 1;
$L__BB2_50:
	.pragma "nounroll";
	shl.b32 	%r560, %r745, 2;
	mov.u32 	%r561, _ZZ15pq_search_batch16ProductQuantizerPK6__halfPiPfiiE10heap_dists;
	add.s32 	%r562, %r561, %r560;
	ld.shared.f32 	%f347, [%r562];
	setp.gt.f32 	%p100, %f347, %f457;
	selp.f32 	%f348, %f347, %f457, %p100;
	selp.b32 	%r563, %r745, %r753, %p100;
	add.s32 	%r564, %r745, 1;
	ld.shared.f32 	%f349, [%r562+4];
	setp.gt.f32 	%p101, %f349, %f348;
	selp.f32 	%f350, %f349, %f348, %p101;
	selp.b32 	%r565, %r564, %r563, %p101;
	add.s32 	%r566, %r745, 2;
	ld.shared.f32 	%f351, [%r562+8];
	setp.gt.f32 	%p102, %f351, %f350;
	selp.f32 	%f352, %f351, %f350, %p102;
	selp.b32 	%r567, %r566, %r565, %p102;
	add.s32 	%r568, %r745, 3;
	ld.shared.f32 	%f353, [%r562+12];
	setp.gt.f32 	%p103, %f353, %f352;
	selp.f32 	%f354, %f353, %f352, %p103;
	selp.b32 	%r569, %r568, %r567, %p103;
	add.s32 	%r570, %r745, 4;
	ld.shared.f32 	%f355, [%r562+16];
	setp.gt.f32 	%p104, %f355, %f354;
	selp.f32 	%f356, %f355, %f354, %p104;
	selp.b32 	%r571, %r570, %r569, %p104;
	add.s32 	%r572, %r745, 5;
	ld.shared.f32 	%f357, [%r562+20];
	setp.gt.f32 	%p105, %f357, %f356;
	selp.f32 	%f358, %f357, %f356, %p105;
	selp.b32 	%r573, %r572, %r571, %p105;
	add.s32 	%r574, %r745, 6;
	ld.shared.f32 	%f359, [%r562+24];
	setp.gt.f32 	%p106, %f359, %f358;
	selp.f32 	%f360, %f359, %f358, %p106;
	selp.b32 	%r575, %r574, %r573, %p106;
	add.s32 	%r576, %r745, 7;
	ld.shared.f32 	%f361, [%r562+28];
	setp.gt.f32 	%p107, %f361, %f360;
	selp.f32 	%f362, %f361, %f360, %p107;
	selp.b32 	%r577, %r576, %r575, %p107;
	add.s32 	%r578, %r745, 8;
	ld.shared.f32 	%f363, [%r562+32];
	setp.gt.f32 	%p108, %f363, %f362;
	selp.f32 	%f364, %f363, %f362, %p108;
	selp.b32 	%r579, %r578, %r577, %p108;
	add.s32 	%r580, %r745, 9;
	ld.shared.f32 	%f365, [%r562+36];
	setp.gt.f32 	%p109, %f365, %f364;
	selp.f32 	%f366, %f365, %f364, %p109;
	selp.b32 	%r581, %r580, %r579, %p109;
	add.s32 	%r582, %r745, 10;
	ld.shared.f32 	%f367, [%r562+40];
	setp.gt.f32 	%p110, %f367, %f366;
	selp.f32 	%f368, %f367, %f366, %p110;
	selp.b32 	%r583, %r582, %r581, %p110;
	add.s32 	%r584, %r745, 11;
	ld.shared.f32 	%f369, [%r562+44];
	setp.gt.f32 	%p111, %f369, %f368;
	selp.f32 	%f370, %f369, %f368, %p111;
	selp.b32 	%r585, %r584, %r583, %p111;
	add.s32 	%r586, %r745, 12;
	ld.shared.f32 	%f371, [%r562+48];
	setp.gt.f32 	%p112, %f371, %f370;
	selp.f32 	%f372, %f371, %f370, %p112;
	selp.b32 	%r587, %r586, %r585, %p112;
	add.s32 	%r588, %r745, 13;
	ld.shared.f32 	%f373, [%r562+52];
	setp.gt.f32 	%p113, %f373, %f372;
	selp.f32 	%f374, %f373, %f372, %p113;
	selp.b32 	%r589, %r588, %r587, %p113;
	add.s32 	%r590, %r745, 14;
	ld.shared.f32 	%f375, [%r562+56];
	setp.gt.f32 	%p114, %f375, %f374;
	selp.f32 	%f376, %f375, %f374, %p114;
	selp.b32 	%r591, %r590, %r589, %p114;
	add.s32 	%r592, %r745, 15;
	ld.shared.f32 	%f377, [%r562+60];
	setp.gt.f32 	%p115, %f377, %f376;
	selp.f32 	%f457, %f377, %f376, %p115;
	selp.b32 	%r753, %r592, %r591, %p115;
	add.s32 	%r745, %r745, 16;
	setp.ne.s32 	%p116, %r592, %r42;
	@%p116 bra 	$L__BB2_50;
$L__BB2_51:
	and.b32  	%r594, %r434, 15;
	setp.eq.s32 	%p117, %r594, 0;
	@%p117 bra 	$L__BB2_62;
	setp.lt.u32 	%p118, %r40, 7;
	@%p118 bra 	$L__BB2_54;
	shl.b32 	%r596, %r745, 2;
	mov.u32 	%r597, _ZZ15pq_search_batch16ProductQuantizerPK6__halfPiPfiiE10heap_dists;
	add.s32 	%r598, %r597, %r596;
	ld.shared.f32 	%f379, [%r598];
	setp.gt.f32 	%p119, %f379, %f457;
	selp.f32 	%f380, %f379, %f457, %p119;
	selp.b32 	%r599, %r745, %r753, %p119;
	add.s32 	%r600, %r745, 1;
	ld.shared.f32 	%f381, [%r598+4];
	setp.gt.f32 	%p120, %f381, %f380;
	selp.f32 	%f382, %f381, %f380, %p120;
	selp.b32 	%r601, %r600, %r599, %p120;
	add.s32 	%r602, %r745, 2;
	ld.shared.f32 	%f383, [%r598+8];
	setp.gt.f32 	%p121, %f383, %f382;
	selp.f32 	%f384, %f383, %f382, %p121;
	selp.b32 	%r603, %r602, %r601, %p121;
	add.s32 	%r604, %r745, 3;
	ld.shared.f32 	%f385, [%r598+12];
	setp.gt.f32 	%p122, %f385, %f384;
	selp.f32 	%f386, %f385, %f384, %p122;
	selp.b32 	%r605, %r604, %r603, %p122;
	add.s32 	%r606, %r745, 4;
	ld.shared.f32 	%f387, [%r598+16];
	setp.gt.f32 	%p123, %f387, %f386;
	selp.f32 	%f388, %f387, %f386, %p123;
	selp.b32 	%r607, %r606, %r605, %p123;
	add.s32 	%r608, %r745, 5;
	ld.shared.f32 	%f389, [%r598+20];
	setp.gt.f32 	%p124, %f389, %f388;
	selp.f32 	%f390, %f389, %f388, %p124;
	selp.b32 	%r609, %r608, %r607, %p124;
	add.s32 	%r610, %r745, 6;
	ld.shared.f32 	%f391, [%r598+24];
	setp.gt.f32 	%p125, %f391, %f390;
	selp.f32 	%f392, %f391, %f390, %p125;
	selp.b32 	%r611, %r610, %r609, %p125;
	add.s32 	%r612, %r745, 7;
	ld.shared.f32 	%f393, [%r598+28];
	setp.gt.f32 	%p126, %f393, %f392;
	selp.f32 	%f457, %f393, %f392, %p126;
	selp.b32 	%r753, %r612, %r611, %p126;
	add.s32 	%r745, %r745, 8;
$L__BB2_54:
	setp.eq.s32 	%p127, %r43, 0;
	@%p127 bra 	$L__BB2_62;
	setp.lt.u32 	%p128, %r41, 3;
	@%p128 bra 	$L__BB2_57;
	shl.b32 	%r614, %r745, 2;
	mov.u32 	%r615, _ZZ15pq_search_batch16ProductQuantizerPK6__halfPiPfiiE10heap_dists;
	add.s32 	%r616, %r615, %r614;
	ld.shared.f32 	%f395, [%r616];
	setp.gt.f32 	%p129, %f395, %f457;
	selp.f32 	%f396, %f395, %f457, %p129;
	selp.b32 	%r617, %r745, %r753, %p129;
	add.s32 	%r618, %r745, 1;
	ld.shared.f32 	%f397, [%r616+4];
	setp.gt.f32 	%p130, %f397, %f396;
	selp.f32 	%f398, %f397, %f396, %p130;
	selp.b32 	%r619, %r618, %r617, %p130;
	add.s32 	%r620, %r745, 2;
	ld.shared.f32 	%f399, [%r616+8];
	setp.gt.f32 	%p131, %f399, %f398;
	selp.f32 	%f400, %f399, %f398, %p131;
	selp.b32 	%r621, %r620, %r619, %p131;
	add.s32 	%r622, %r745, 3;
	ld.shared.f32 	%f401, [%r616+12];
	setp.gt.f32 	%p132, %f401, %f400;
	selp.f32 	%f457, %f401, %f400, %p132;
	selp.b32 	%r753, %r622, %r621, %p132;
	add.s32 	%r745, %r745, 4;
$L__BB2_57:
	setp.eq.s32 	%p133, %r44, 0;
	@%p133 bra 	$L__BB2_62;
	setp.eq.s32 	%p134, %r44, 1;
	shl.b32 	%r623, %r745, 2;
	mov.u32 	%r624, _ZZ15pq_search_batch16ProductQuantizerPK6__halfPiPfiiE10heap_dists;
	add.s32 	%r73, %r624, %r623;
	ld.shared.f32 	%f402, [%r73];
	setp.gt.f32 	%p135, %f402, %f457;
	selp.f32 	%f457, %f402, %f457, %p135;
	selp.b32 	%r753, %r745, %r753, %p135;
	@%p134 bra 	$L__BB2_62;
	setp.eq.s32 	%p136, %r44, 2;
	add.s32 	%r625, %r745, 1;
	ld.shared.f32 	%f403, [%r73+4];
	setp.gt.f32 	%p137, %f403, %f457;
	selp.f32 	%f457, %f403, %f457, %p137;
	selp.b32 	%r753, %r625, %r753, %p137;
	@%p136 bra 	$L__BB2_62;
	ld.shared.f32 	%f40, [%r73+8];
	setp.leu.f32 	%p138, %f40, %f457;
	@%p138 bra 	$L__BB2_62;
	add.s32 	%r753, %r745, 2;
	mov.f32 	%f457, %f40;
$L__BB2_62:
	setp.geu.f32 	%p139, %f449, %f457;
	@%p139 bra 	$L__BB2_66;
	shl.b32 	%r626, %r753, 2;
	mov.u32 	%r627, _ZZ15pq_search_batch16ProductQuantizerPK6__halfPiPfiiE8heap_ids;
	add.s32 	%r628, %r627, %r626;
	st.shared.u32 	[%r628], %r737;
	mov.u32 	%r629, _ZZ15pq_search_batch16ProductQuantizerPK6__halfPiPfiiE10heap_dists;
	add.s32 	%r630, %r629, %r626;
	st.shared.f32 	[%r630], %f449;
	bra.uni 	$L__BB2_66;
$L__BB2_64:
	atom.shared.add.u32 	%r78, [_ZZ15pq_search_batch16ProductQuantizerPK6__halfPiPfiiE9heap_size], 1;
	setp.ge.s32 	%p140, %r78, %r185;
	@%p140 bra 	$L__BB2_66;
	shl.b32 	%r631, %r78, 2;
	mov.u32 	%r632, _ZZ15pq_search_batch16ProductQuantizerPK6__halfPiPfiiE8heap_ids;
	add.s32 	%r633, %r632, %r631;
	st.shared.u32 	[%r633], %r737;
	mov.u32 	%r634, _ZZ15pq_search_batch16ProductQuantizerPK6__halfPiPfiiE10heap_dists;
	add.s32 	%r635, %r634, %r631;
	st.shared.f32 	[%r635], %f449;
$L__BB2_66:
	add.s32 	%r737, %r737, %r37;
	setp.lt.s32 	%p141, %r737, %r183;
	@%p141 bra 	$L__BB2_34;
	bra.uni 	$L__BB2_116;
$L__BB2_67:
	and.b32  	%r80, %r181, 15;
	add.s32 	%r81, %r80, -1;
	and.b32  	%r82, %r181, 7;
	add.s32 	%r83, %r82, -1;
	and.b32  	%r84, %r181, 2147483632;
	and.b32  	%r85, %r181, 3;
	mov.u32 	%r754, %r34;
$L__BB2_68:
	setp.lt.u32 	%p76, %r181, 16;
	mul.lo.s32 	%r87, %r754, %r181;
	mov.f32 	%f465, 0f00000000;
	mov.b32 	%r757, 0;
	@%p76 bra 	$L__BB2_71;
	mov.f32 	%f465, 0f00000000;
	mov.b32 	%r755, 0;
$L__BB2_70:
	.pragma "nounroll";
	add.s32 	%r319, %r755, %r87;
	cvt.s64.s32 	%rd52, %r319;
	add.s64 	%rd53, %rd5, %rd52;
	ld.global.u8 	%rs38, [%rd53];
	mul.wide.u16 	%r320, %rs38, 4;
	shl.b32 	%r321, %r755, 10;
	or.b32  	%r322, %r321, %r320;
	mov.u32 	%r323, shared_distance_table;
	add.s32 	%r324, %r323, %r322;
	ld.shared.f32 	%f226, [%r324];
	add.f32 	%f227, %f465, %f226;
	ld.global.u8 	%rs39, [%rd53+1];
	mul.wide.u16 	%r325, %rs39, 4;
	add.s32 	%r326, %r321, %r325;
	add.s32 	%r327, %r326, %r323;
	ld.shared.f32 	%f228, [%r327+1024];
	add.f32 	%f229, %f227, %f228;
	ld.global.u8 	%rs40, [%rd53+2];
	mul.wide.u16 	%r328, %rs40, 4;
	add.s32 	%r329, %r321, %r328;
	add.s32 	%r330, %r329, %r323;
	ld.shared.f32 	%f230, [%r330+2048];
	add.f32 	%f231, %f229, %f230;
	ld.global.u8 	%rs41, [%rd53+3];
	mul.wide.u16 	%r331, %rs41, 4;
	add.s32 	%r332, %r321, %r331;
	add.s32 	%r333, %r332, %r323;
	ld.shared.f32 	%f232, [%r333+3072];
	add.f32 	%f233, %f231, %f232;
	ld.global.u8 	%rs42, [%rd53+4];
	mul.wide.u16 	%r334, %rs42, 4;
	add.s32 	%r335, %r321, %r334;
	add.s32 	%r336, %r335, %r323;
	ld.shared.f32 	%f234, [%r336+4096];
	add.f32 	%f235, %f233, %f234;
	ld.global.u8 	%rs43, [%rd53+5];
	mul.wide.u16 	%r337, %rs43, 4;
	add.s32 	%r338, %r321, %r337;
	add.s32 	%r339, %r338, %r323;
	ld.shared.f32 	%f236, [%r339+5120];
	add.f32 	%f237, %f235, %f236;
	ld.global.u8 	%rs44, [%rd53+6];
	mul.wide.u16 	%r340, %rs44, 4;
	add.s32 	%r341, %r321, %r340;
	add.s32 	%r342, %r341, %r323;
	ld.shared.f32 	%f238, [%r342+6144];
	add.f32 	%f239, %f237, %f238;
	ld.global.u8 	%rs45, [%rd53+7];
	mul.wide.u16 	%r343, %rs45, 4;
	add.s32 	%r344, %r321, %r343;
	add.s32 	%r345, %r344, %r323;
	ld.shared.f32 	%f240, [%r345+7168];
	add.f32 	%f241, %f239, %f240;
	ld.global.u8 	%rs46, [%rd53+8];
	mul.wide.u16 	%r346, %rs46, 4;
	add.s32 	%r347, %r321, %r346;
	add.s32 	%r348, %r347, %r323;
	ld.shared.f32 	%f242, [%r348+8192];
	add.f32 	%f243, %f241, %f242;
	ld.global.u8 	%rs47, [%rd53+9];
	mul.wide.u16 	%r349, %rs47, 4;
	add.s32 	%r350, %r321, %r349;
	add.s32 	%r351, %r350, %r323;
	ld.shared.f32 	%f244, [%r351+9216];
	add.f32 	%f245, %f243, %f244;
	ld.global.u8 	%rs48, [%rd53+10];
	mul.wide.u16 	%r352, %rs48, 4;
	add.s32 	%r353, %r321, %r352;
	add.s32 	%r354, %r353, %r323;
	ld.shared.f32 	%f246, [%r354+10240];
	add.f32 	%f247, %f245, %f246;
	ld.global.u8 	%rs49, [%rd53+11];
	mul.wide.u16 	%r355, %rs49, 4;
	add.s32 	%r356, %r321, %r355;
	add.s32 	%r357, %r356, %r323;
	ld.shared.f32 	%f248, [%r357+11264];
	add.f32 	%f249, %f247, %f248;
	ld.global.u8 	%rs50, [%rd53+12];
	mul.wide.u16 	%r358, %rs50, 4;
	add.s32 	%r359, %r321, %r358;
	add.s32 	%r360, %r359, %r323;
	ld.shared.f32 	%f250, [%r360+12288];
	add.f32 	%f251, %f249, %f250;
	ld.global.u8 	%rs51, [%rd53+13];
	mul.wide.u16 	%r361, %rs51, 4;
	add.s32 	%r362, %r321, %r361;
	add.s32 	%r363, %r362, %r323;
	ld.shared.f32 	%f252, [%r363+13312];
	add.f32 	%f253, %f251, %f252;
	ld.global.u8 	%rs52, [%rd53+14];
	mul.wide.u16 	%r364, %rs52, 4;
	add.s32 	%r365, %r321, %r364;
	add.s32 	%r366, %r365, %r323;
	ld.shared.f32 	%f254, [%r366+14336];
	add.f32 	%f255, %f253, %f254;
	ld.global.u8 	%rs53, [%rd53+15];
	mul.wide.u16 	%r367, %rs53, 4;
	add.s32 	%r368, %r321, %r367;
	add.s32 	%r369, %r368, %r323;
	ld.shared.f32 	%f256, [%r369+15360];
	add.f32 	%f465, %f255, %f256;
	add.s32 	%r755, %r755, 16;
	setp.ne.s32 	%p77, %r755, %r84;
	mov.u32 	%r757, %r84;
	@%p77 bra 	$L__BB2_70;
$L__BB2_71:
	setp.eq.s32 	%p78, %r80, 0;
	@%p78 bra 	$L__BB2_81;
	setp.lt.u32 	%p79, %r81, 7;
	@%p79 bra 	$L__BB2_74;
	add.s32 	%r370, %r757, %r87;
	cvt.s64.s32 	%rd54, %r370;
	add.s64 	%rd55, %rd5, %rd54;
	ld.global.u8 	%rs54, [%rd55];
	mul.wide.u16 	%r371, %rs54, 4;
	shl.b32 	%r372, %r757, 10;
	or.b32  	%r373, %r372, %r371;
	mov.u32 	%r374, shared_distance_table;
	add.s32 	%r375, %r374, %r373;
	ld.shared.f32 	%f258, [%r375];
	add.f32 	%f259, %f465, %f258;
	ld.global.u8 	%rs55, [%rd55+1];
	mul.wide.u16 	%r376, %rs55, 4;
	add.s32 	%r377, %r372, %r376;
	add.s32 	%r378, %r377, %r374;
	ld.shared.f32 	%f260, [%r378+1024];
	add.f32 	%f261, %f259, %f260;
	ld.global.u8 	%rs56, [%rd55+2];
	mul.wide.u16 	%r379, %rs56, 4;
	add.s32 	%r380, %r372, %r379;
	add.s32 	%r381, %r380, %r374;
	ld.shared.f32 	%f262, [%r381+2048];
	add.f32 	%f263, %f261, %f262;
	ld.global.u8 	%rs57, [%rd55+3];
	mul.wide.u16 	%r382, %rs57, 4;
	add.s32 	%r383, %r372, %r382;
	add.s32 	%r384, %r383, %r374;
	ld.shared.f32 	%f264, [%r384+3072];
	add.f32 	%f265, %f263, %f264;
	ld.global.u8 	%rs58, [%rd55+4];
	mul.wide.u16 	%r385, %rs58, 4;
	add.s32 	%r386, %r372, %r385;
	add.s32 	%r387, %r386, %r374;
	ld.shared.f32 	%f266, [%r387+4096];
	add.f32 	%f267, %f265, %f266;
	ld.global.u8 	%rs59, [%rd55+5];
	mul.wide.u16 	%r388, %rs59, 4;
	add.s32 	%r389, %r372, %r388;
	add.s32 	%r390, %r389, %r374;
	ld.shared.f32 	%f268, [%r390+5120];
	add.f32 	%f269, %f267, %f268;
	ld.global.u8 	%rs60, [%rd55+6];
	mul.wide.u16 	%r391, %rs60, 4;
	add.s32 	%r392, %r372, %r391;
	add.s32 	%r393, %r392, %r374;
	ld.shared.f32 	%f270, [%r393+6144];
	add.f32 	%f271, %f269, %f270;
	ld.global.u8 	%rs61, [%rd55+7];
	mul.wide.u16 	%r394, %rs61, 4;
	add.s32 	%r395, %r372, %r394;
	add.s32 	%r396, %r395, %r374;
	ld.shared.f32 	%f272, [%r396+7168];
	add.f32 	%f465, %f271, %f272;
	add.s32 	%r757, %r757, 8;
$L__BB2_74:
	setp.eq.s32 	%p80, %r82, 0;
	@%p80 bra 	$L__BB2_81;
	setp.lt.u32 	%p81, %r83, 3;
	@%p81 bra 	$L__BB2_77;
	add.s32 	%r397, %r757, %r87;
	cvt.s64.s32 	%rd56, %r397;
	add.s64 	%rd57, %rd5, %rd56;
	ld.global.u8 	%rs62, [%rd57];
	mul.wide.u16 	%r398, %rs62, 4;
	shl.b32 	%r399, %r757, 10;
	or.b32  	%r400, %r399, %r398;
	mov.u32 	%r401, shared_distance_table;
	add.s32 	%r402, %r401, %r400;
	ld.shared.f32 	%f274, [%r402];
	add.f32 	%f275, %f465, %f274;
	ld.global.u8 	%rs63, [%rd57+1];
	mul.wide.u16 	%r403, %rs63, 4;
	add.s32 	%r404, %r399, %r403;
	add.s32 	%r405, %r404, %r401;
	ld.shared.f32 	%f276, [%r405+1024];
	add.f32 	%f277, %f275, %f276;
	ld.global.u8 	%rs64, [%rd57+2];
	mul.wide.u16 	%r406, %rs64, 4;
	add.s32 	%r407, %r399, %r406;
	add.s32 	%r408, %r407, %r401;
	ld.shared.f32 	%f278, [%r408+2048];
	add.f32 	%f279, %f277, %f278;
	ld.global.u8 	%rs65, [%rd57+3];
	mul.wide.u16 	%r409, %rs65, 4;
	add.s32 	%r410, %r399, %r409;
	add.s32 	%r411, %r410, %r401;
	ld.shared.f32 	%f280, [%r411+3072];
	add.f32 	%f465, %f279, %f280;
	add.s32 	%r757, %r757, 4;
$L__BB2_77:
	setp.eq.s32 	%p82, %r85, 0;
	@%p82 bra 	$L__BB2_81;
	setp.eq.s32 	%p83, %r85, 1;
	add.s32 	%r412, %r757, %r87;
	cvt.s64.s32 	%rd58, %r412;
	add.s64 	%rd9, %rd5, %rd58;
	ld.global.u8 	%rs66, [%rd9];
	mul.wide.u16 	%r413, %rs66, 4;
	shl.b32 	%r414, %r757, 10;
	or.b32  	%r415, %r414, %r413;
	mov.u32 	%r416, shared_distance_table;
	add.s32 	%r417, %r416, %r415;
	ld.shared.f32 	%f281, [%r417];
	add.f32 	%f465, %f465, %f281;
	@%p83 bra 	$L__BB2_81;
	setp.eq.s32 	%p84, %r85, 2;
	ld.global.u8 	%rs67, [%rd9+1];
	mul.wide.u16 	%r419, %rs67, 4;
	add.s32 	%r420, %r414, %r419;
	add.s32 	%r422, %r420, %r416;
	ld.shared.f32 	%f282, [%r422+1024];
	add.f32 	%f465, %f465, %f282;
	@%p84 bra 	$L__BB2_81;
	ld.global.u8 	%rs68, [%rd9+2];
	mul.wide.u16 	%r424, %rs68, 4;
	add.s32 	%r425, %r414, %r424;
	add.s32 	%r427, %r425, %r416;
	ld.shared.f32 	%f283, [%r427+2048];
	add.f32 	%f465, %f465, %f283;
$L__BB2_81:
	ld.shared.u32 	%r428, [_ZZ15pq_search_batch16ProductQuantizerPK6__halfPiPfiiE9heap_size];
	setp.lt.s32 	%p85, %r428, %r185;
	@%p85 bra 	$L__BB2_84;
	ld.shared.f32 	%f284, [_ZZ15pq_search_batch16ProductQuantizerPK6__halfPiPfiiE10heap_dists];
	setp.geu.f32 	%p86, %f465, %f284;
	@%p86 bra 	$L__BB2_86;
	st.shared.u32 	[_ZZ15pq_search_batch16ProductQuantizerPK6__halfPiPfiiE8heap_ids], %r754;
	st.shared.f32 	[_ZZ15pq_search_batch16ProductQuantizerPK6__halfPiPfiiE10heap_dists], %f465;
	bra.uni 	$L__BB2_86;
$L__BB2_84:
	atom.shared.add.u32 	%r95, [_ZZ15pq_search_batch16ProductQuantizerPK6__halfPiPfiiE9heap_size], 1;
	setp.ge.s32 	%p87, %r95, %r185;
	@%p87 bra 	$L__BB2_86;
	shl.b32 	%r429, %r95, 2;
	mov.u32 	%r430, _ZZ15pq_search_batch16ProductQuantizerPK6__halfPiPfiiE8heap_ids;
	add.s32 	%r431, %r430, %r429;
	st.shared.u32 	[%r431], %r754;
	mov.u32 	%r432, _ZZ15pq_search_batch16ProductQuantizerPK6__halfPiPfiiE10heap_dists;
	add.s32 	%r433, %r432, %r429;
	st.shared.f32 	[%r433], %f465;
$L__BB2_86:
	add.s32 	%r754, %r754, %r37;
	setp.lt.s32 	%p88, %r754, %r183;
	@%p88 bra 	$L__BB2_68;
	bra.uni 	$L__BB2_116;
$L__BB2_87:
	setp.gt.s32 	%p26, %r185, 1;
	@%p26 bra 	$L__BB2_92;
	ld.shared.u32 	%r776, [_ZZ15pq_search_batch16ProductQuantizerPK6__halfPiPfiiE9heap_size];
	mov.u32 	%r775, %r34;
$L__BB2_89:
	setp.ge.s32 	%p27, %r776, %r185;
	@%p27 bra 	$L__BB2_113;
	atom.shared.add.u32 	%r136, [_ZZ15pq_search_batch16ProductQuantizerPK6__halfPiPfiiE9heap_size], 1;
	setp.ge.s32 	%p29, %r136, %r185;
	ld.shared.u32 	%r776, [_ZZ15pq_search_batch16ProductQuantizerPK6__halfPiPfiiE9heap_size];
	@%p29 bra 	$L__BB2_115;
	shl.b32 	%r225, %r136, 2;
	mov.u32 	%r226, _ZZ15pq_search_batch16ProductQuantizerPK6__halfPiPfiiE8heap_ids;
	add.s32 	%r227, %r226, %r225;
	st.shared.u32 	[%r227], %r775;
	mov.u32 	%r228, _ZZ15pq_search_batch16ProductQuantizerPK6__halfPiPfiiE10heap_dists;
	add.s32 	%r229, %r228, %r225;
	mov.b32 	%r230, 0;
	st.shared.u32 	[%r229], %r230;
	bra.uni 	$L__BB2_115;
$L__BB2_92:
	add.s32 	%r231, %r185, -1;
	add.s32 	%r98, %r185, -2;
	add.s32 	%r232, %r185, 15;
	and.b32  	%r233, %r232, 15;
	add.s32 	%r99, %r233, -1;
	add.s32 	%r234, %r185, 7;
	and.b32  	%r235, %r234, 7;
	add.s32 	%r100, %r235, -1;
	ld.shared.u32 	%r773, [_ZZ15pq_search_batch16ProductQuantizerPK6__halfPiPfiiE9heap_size];
	and.b32  	%r102, %r231, 15;
	and.b32  	%r103, %r231, -16;
	and.b32  	%r104, %r232, 7;
	and.b32  	%r105, %r234, 3;
	mov.u32 	%r760, %r34;
$L__BB2_93:
	setp.lt.s32 	%p31, %r773, %r185;
	@%p31 bra 	$L__BB2_110;
	setp.lt.u32 	%p32, %r98, 15;
	mov.b32 	%r772, 0;
	mov.b32 	%r764, 1;
	ld.shared.f32 	%f473, [_ZZ15pq_search_batch16ProductQuantizerPK6__halfPiPfiiE10heap_dists];
	@%p32 bra 	$L__BB2_97;
	mov.b32 	%r772, 0;
	mov.b32 	%r764, 1;
$L__BB2_96:
	.pragma "nounroll";
	shl.b32 	%r241, %r764, 2;
	mov.u32 	%r242, _ZZ15pq_search_batch16ProductQuantizerPK6__halfPiPfiiE10heap_dists;
	add.s32 	%r243, %r242, %r241;
	ld.shared.f32 	%f166, [%r243];
	setp.gt.f32 	%p33, %f166, %f473;
	selp.f32 	%f167, %f166, %f473, %p33;
	selp.b32 	%r244, %r764, %r772, %p33;
	add.s32 	%r245, %r764, 1;
	ld.shared.f32 	%f168, [%r243+4];
	setp.gt.f32 	%p34, %f168, %f167;
	selp.f32 	%f169, %f168, %f167, %p34;
	selp.b32 	%r246, %r245, %r244, %p34;
	add.s32 	%r247, %r764, 2;
	ld.shared.f32 	%f170, [%r243+8];
	setp.gt.f32 	%p35, %f170, %f169;
	selp.f32 	%f171, %f170, %f169, %p35;
	selp.b32 	%r248, %r247, %r246, %p35;
	add.s32 	%r249, %r764, 3;
	ld.shared.f32 	%f172, [%r243+12];
	setp.gt.f32 	%p36, %f172, %f171;
	selp.f32 	%f173, %f172, %f171, %p36;
	selp.b32 	%r250, %r249, %r248, %p36;
	add.s32 	%r251, %r764, 4;
	ld.shared.f32 	%f174, [%r243+16];
	setp.gt.f32 	%p37, %f174, %f173;
	selp.f32 	%f175, %f174, %f173, %p37;
	selp.b32 	%r252, %r251, %r250, %p37;
	add.s32 	%r253, %r764, 5;
	ld.shared.f32 	%f176, [%r243+20];
	setp.gt.f32 	%p38, %f176, %f175;
	selp.f32 	%f177, %f176, %f175, %p38;
	selp.b32 	%r254, %r253, %r252, %p38;
	add.s32 	%r255, %r764, 6;
	ld.shared.f32 	%f178, [%r243+24];
	setp.gt.f32 	%p39, %f178, %f177;
	selp.f32 	%f179, %f178, %f177, %p39;
	selp.b32 	%r256, %r255, %r254, %p39;
	add.s32 	%r257, %r764, 7;
	ld.shared.f32 	%f180, [%r243+28];
	setp.gt.f32 	%p40, %f180, %f179;
	selp.f32 	%f181, %f180, %f179, %p40;
	selp.b32 	%r258, %r257, %r256, %p40;
	add.s32 	%r259, %r764, 8;
	ld.shared.f32 	%f182, [%r243+32];
	setp.gt.f32 	%p41, %f182, %f181;
	selp.f32 	%f183, %f182, %f181, %p41;
	selp.b32 	%r260, %r259, %r258, %p41;
	add.s32 	%r261, %r764, 9;
	ld.shared.f32 	%f184, [%r243+36];
	setp.gt.f32 	%p42, %f184, %f183;
	selp.f32 	%f185, %f184, %f183, %p42;
	selp.b32 	%r262, %r261, %r260, %p42;
	add.s32 	%r263, %r764, 10;
	ld.shared.f32 	%f186, [%r243+40];
	setp.gt.f32 	%p43, %f186, %f185;
	selp.f32 	%f187, %f186, %f185, %p43;
	selp.b32 	%r264, %r263, %r262, %p43;
	add.s32 	%r265, %r764, 11;
	ld.shared.f32 	%f188, [%r243+44];
	setp.gt.f32 	%p44, %f188, %f187;
	selp.f32 	%f189, %f188, %f187, %p44;
	selp.b32 	%r266, %r265, %r264, %p44;
	add.s32 	%r267, %r764, 12;
	ld.shared.f32 	%f190, [%r243+48];
	setp.gt.f32 	%p45, %f190, %f189;
	selp.f32 	%f191, %f190, %f189, %p45;
	selp.b32 	%r268, %r267, %r266, %p45;
	add.s32 	%r269, %r764, 13;
	ld.shared.f32 	%f192, [%r243+52];
	setp.gt.f32 	%p46, %f192, %f191;
	selp.f32 	%f193, %f192, %f191, %p46;
	selp.b32 	%r270, %r269, %r268, %p46;
	add.s32 	%r271, %r764, 14;
	ld.shared.f32 	%f194, [%r243+56];
	setp.gt.f32 	%p47, %f194, %f193;
	selp.f32 	%f195, %f194, %f193, %p47;
	selp.b32 	%r272, %r271, %r270, %p47;
	add.s32 	%r273, %r764, 15;
	ld.shared.f32 	%f196, [%r243+60];
	setp.gt.f32 	%p48, %f196, %f195;
	selp.f32 	%f473, %f196, %f195, %p48;
	selp.b32 	%r772, %r273, %r272, %p48;
	add.s32 	%r764, %r764, 16;
	setp.ne.s32 	%p49, %r273, %r103;
	@%p49 bra 	$L__BB2_96;
$L__BB2_97:
	setp.eq.s32 	%p50, %r102, 0;
	@%p50 bra 	$L__BB2_108;
	setp.lt.u32 	%p51, %r99, 7;
	@%p51 bra 	$L__BB2_100;
	shl.b32 	%r275, %r764, 2;
	mov.u32 	%r276, _ZZ15pq_search_batch16ProductQuantizerPK6__halfPiPfiiE10heap_dists;
	add.s32 	%r277, %r276, %r275;
	ld.shared.f32 	%f198, [%r277];
	setp.gt.f32 	%p52, %f198, %f473;
	selp.f32 	%f199, %f198, %f473, %p52;
	selp.b32 	%r278, %r764, %r772, %p52;
	add.s32 	%r279, %r764, 1;
	ld.shared.f32 	%f200, [%r277+4];
	setp.gt.f32 	%p53, %f200, %f199;
	selp.f32 	%f201, %f200, %f199, %p53;
	selp.b32 	%r280, %r279, %r278, %p53;
	add.s32 	%r281, %r764, 2;
	ld.shared.f32 	%f202, [%r277+8];
	setp.gt.f32 	%p54, %f202, %f201;
	selp.f32 	%f203, %f202, %f201, %p54;
	selp.b32 	%r282, %r281, %r280, %p54;
	add.s32 	%r283, %r764, 3;
	ld.shared.f32 	%f204, [%r277+12];
	setp.gt.f32 	%p55, %f204, %f203;
	selp.f32 	%f205, %f204, %f203, %p55;
	selp.b32 	%r284, %r283, %r282, %p55;
	add.s32 	%r285, %r764, 4;
	ld.shared.f32 	%f206, [%r277+16];
	setp.gt.f32 	%p56, %f206, %f205;
	selp.f32 	%f207, %f206, %f205, %p56;
	selp.b32 	%r286, %r285, %r284, %p56;
	add.s32 	%r287, %r764, 5;
	ld.shared.f32 	%f208, [%r277+20];
	setp.gt.f32 	%p57, %f208, %f207;
	selp.f32 	%f209, %f208, %f207, %p57;
	selp.b32 	%r288, %r287, %r286, %p57;
	add.s32 	%r289, %r764, 6;
	ld.shared.f32 	%f210, [%r277+24];
	setp.gt.f32 	%p58, %f210, %f209;
	selp.f32 	%f211, %f210, %f209, %p58;
	selp.b32 	%r290, %r289, %r288, %p58;
	add.s32 	%r291, %r764, 7;
	ld.shared.f32 	%f212, [%r277+28];
	setp.gt.f32 	%p59, %f212, %f211;
	selp.f32 	%f473, %f212, %f211, %p59;
	selp.b32 	%r772, %r291, %r290, %p59;
	add.s32 	%r764, %r764, 8;
$L__BB2_100:
	setp.eq.s32 	%p60, %r104, 0;
	@%p60 bra 	$L__BB2_108;
	setp.lt.u32 	%p61, %r100, 3;
	@%p61 bra 	$L__BB2_103;
	shl.b32 	%r293, %r764, 2;
	mov.u32 	%r294, _ZZ15pq_search_batch16ProductQuantizerPK6__halfPiPfiiE10heap_dists;
	add.s32 	%r295, %r294, %r293;
	ld.shared.f32 	%f214, [%r295];
	setp.gt.f32 	%p62, %f214, %f473;
	selp.f32 	%f215, %f214, %f473, %p62;
	selp.b32 	%r296, %r764, %r772, %p62;
	add.s32 	%r297, %r764, 1;
	ld.shared.f32 	%f216, [%r295+4];
	setp.gt.f32 	%p63, %f216, %f215;
	selp.f32 	%f217, %f216, %f215, %p63;
	selp.b32 	%r298, %r297, %r296, %p63;
	add.s32 	%r299, %r764, 2;
	ld.shared.f32 	%f218, [%r295+8];
	setp.gt.f32 	%p64, %f218, %f217;
	selp.f32 	%f219, %f218, %f217, %p64;
	selp.b32 	%r300, %r299, %r298, %p64;
	add.s32 	%r301, %r764, 3;
	ld.shared.f32 	%f220, [%r295+12];
	setp.gt.f32 	%p65, %f220, %f219;
	selp.f32 	%f473, %f220, %f219, %p65;
	selp.b32 	%r772, %r301, %r300, %p65;
	add.s32 	%r764, %r764, 4;
$L__BB2_103:
	setp.eq.s32 	%p66, %r105, 0;
	@%p66 bra 	$L__BB2_108;
	setp.eq.s32 	%p67, %r105, 1;
	shl.b32 	%r302, %r764, 2;
	mov.u32 	%r303, _ZZ15pq_search_batch16ProductQuantizerPK6__halfPiPfiiE10heap_dists;
	add.s32 	%r125, %r303, %r302;
	ld.shared.f32 	%f221, [%r125];
	setp.gt.f32 	%p68, %f221, %f473;
	selp.f32 	%f473, %f221, %f473, %p68;
	selp.b32 	%r772, %r764, %r772, %p68;
	@%p67 bra 	$L__BB2_108;
	setp.eq.s32 	%p69, %r105, 2;
	add.s32 	%r304, %r764, 1;
	ld.shared.f32 	%f222, [%r125+4];
	setp.gt.f32 	%p70, %f222, %f473;
	selp.f32 	%f473, %f222, %f473, %p70;
	selp.b32 	%r772, %r304, %r772, %p70;
	@%p69 bra 	$L__BB2_108;
	ld.shared.f32 	%f69, [%r125+8];
	setp.leu.f32 	%p71, %f69, %f473;
	@%p71 bra 	$L__BB2_108;
	add.s32 	%r772, %r764, 2;
	mov.f32 	%f473, %f69;
$L__BB2_108:
	setp.leu.f32 	%p72, %f473, 0f00000000;
	@%p72 bra 	$L__BB2_112;
	shl.b32 	%r305, %r772, 2;
	mov.u32 	%r306, _ZZ15pq_search_batch16ProductQuantizerPK6__halfPiPfiiE8heap_ids;
	add.s32 	%r307, %r306, %r305;
	st.shared.u32 	[%r307], %r760;
	mov.u32 	%r308, _ZZ15pq_search_batch16ProductQuantizerPK6__halfPiPfiiE10heap_dists;
	add.s32 	%r309, %r308, %r305;
	mov.b32 	%r310, 0;
	st.shared.u32 	[%r309], %r310;
	bra.uni 	$L__BB2_112;
$L__BB2_110:
	atom.shared.add.u32 	%r130, [_ZZ15pq_search_batch16ProductQuantizerPK6__halfPiPfiiE9heap_size], 1;
	setp.ge.s32 	%p73, %r130, %r185;
	ld.shared.u32 	%r773, [_ZZ15pq_search_batch16ProductQuantizerPK6__halfPiPfiiE9heap_size];
	@%p73 bra 	$L__BB2_112;
	shl.b32 	%r311, %r130, 2;
	mov.u32 	%r312, _ZZ15pq_search_batch16ProductQuantizerPK6__halfPiPfiiE8heap_ids;
	add.s32 	%r313, %r312, %r311;
	st.shared.u32 	[%r313], %r760;
	mov.u32 	%r314, _ZZ15pq_search_batch16ProductQuantizerPK6__halfPiPfiiE10heap_dists;
	add.s32 	%r315, %r314, %r311;
	mov.b32 	%r316, 0;
	st.shared.u32 	[%r315], %r316;
$L__BB2_112:
	add.s32 	%r760, %r760, %r37;
	setp.lt.s32 	%p74, %r760, %r183;
	@%p74 bra 	$L__BB2_93;
	bra.uni 	$L__BB2_116;
$L__BB2_113:
	ld.shared.f32 	%f164, [_ZZ15pq_search_batch16ProductQuantizerPK6__halfPiPfiiE10heap_dists];
	setp.leu.f32 	%p28, %f164, 0f00000000;
	@%p28 bra 	$L__BB2_115;
	st.shared.u32 	[_ZZ15pq_search_batch16ProductQuantizerPK6__halfPiPfiiE8heap_ids], %r775;
	mov.b32 	%r224, 0;
	st.shared.u32 	[_ZZ15pq_search_batch16ProductQuantizerPK6__halfPiPfiiE10heap_dists], %r224;
$L__BB2_115:
	add.s32 	%r775, %r775, %r37;
	setp.lt.s32 	%p30, %r775, %r183;
	@%p30 bra 	$L__BB2_89;
$L__BB2_116:
	setp.ne.s32 	%p142, %r34, 0;
	bar.sync 	0;
	@%p142 bra 	$L__BB2_171;
	add.s32 	%r140, %r185, -1;
	setp.lt.s32 	%p143, %r185, 2;
	@%p143 bra 	$L__BB2_159;
	add.s32 	%r141, %r185, -2;
	cvt.u16.u32 	%rs1, %r185;
	mov.b32 	%r778, 0;
	mov.b16 	%rs107, 0;
	mov.u16 	%rs108, %rs107;
	mov.u32 	%r777, %r140;
$L__BB2_119:
	sub.s32 	%r637, %r778, %r185;
	setp.gt.s32 	%p144, %r637, -2;
	@%p144 bra 	$L__BB2_158;
	sub.s32 	%r639, %r141, %r778;
	setp.lt.u32 	%p145, %r639, 7;
	mov.b32 	%r782, 0;
	@%p145 bra 	$L__BB2_139;
	and.b32  	%r782, %r777, -8;
	ld.shared.f32 	%f474, [_ZZ15pq_search_batch16ProductQuantizerPK6__halfPiPfiiE10heap_dists];
	mov.u32 	%r642, _ZZ15pq_search_batch16ProductQuantizerPK6__halfPiPfiiE10heap_dists;
	mov.u32 	%r643, _ZZ15pq_search_batch16ProductQuantizerPK6__halfPiPfiiE8heap_ids;
	add.s32 	%r781, %r643, 16;
	add.s32 	%r779, %r642, 16;
	neg.s32 	%r780, %r782;
$L__BB2_122:
	.pragma "nounroll";
	ld.shared.f32 	%f475, [%r779+-12];
	setp.leu.f32 	%p146, %f474, %f475;
	@%p146 bra 	$L__BB2_124;
	st.shared.f32 	[%r779+-16], %f475;
	st.shared.f32 	[%r779+-12], %f474;
	ld.shared.u32 	%r644, [%r781+-16];
	ld.shared.u32 	%r645, [%r781+-12];
	st.shared.u32 	[%r781+-16], %r645;
	st.shared.u32 	[%r781+-12], %r644;
	mov.f32 	%f475, %f474;
$L__BB2_124:
	ld.shared.f32 	%f476, [%r779+-8];
	setp.leu.f32 	%p147, %f475, %f476;
	@%p147 bra 	$L__BB2_126;
	st.shared.f32 	[%r779+-12], %f476;
	st.shared.f32 	[%r779+-8], %f475;
	ld.shared.u32 	%r646, [%r781+-12];
	ld.shared.u32 	%r647, [%r781+-8];
	st.shared.u32 	[%r781+-12], %r647;
	st.shared.u32 	[%r781+-8], %r646;
	mov.f32 	%f476, %f475;
$L__BB2_126:
	ld.shared.f32 	%f477, [%r779+-4];
	setp.leu.f32 	%p148, %f476, %f477;
	@%p148 bra 	$L__BB2_128;
	st.shared.f32 	[%r779+-8], %f477;
	st.shared.f32 	[%r779+-4], %f476;
	ld.shared.u32 	%r648, [%r781+-8];
	ld.shared.u32 	%r649, [%r781+-4];
	st.shared.u32 	[%r781+-8], %r649;
	st.shared.u32 	[%r781+-4], %r648;
	mov.f32 	%f477, %f476;
$L__BB2_128:
	ld.shared.f32 	%f478, [%r779];
	setp.leu.f32 	%p149, %f477, %f478;
	@%p149 bra 	$L__BB2_130;
	st.shared.f32 	[%r779+-4], %f478;
	st.shared.f32 	[%r779], %f477;
	ld.shared.u32 	%r650, [%r781+-4];
	ld.shared.u32 	%r651, [%r781];
	st.shared.u32 	[%r781+-4], %r651;
	st.shared.u32 	[%r781], %r650;
	mov.f32 	%f478, %f477;
$L__BB2_130:
	ld.shared.f32 	%f479, [%r779+4];
	setp.leu.f32 	%p150, %f478, %f479;
	@%p150 bra 	$L__BB2_132;
	st.shared.f32 	[%r779], %f479;
	st.shared.f32 	[%r779+4], %f478;
	ld.shared.u32 	%r652, [%r781];
	ld.shared.u32 	%r653, [%r781+4];
	st.shared.u32 	[%r781], %r653;
	st.shared.u32 	[%r781+4], %r652;
	mov.f32 	%f479, %f478;
$L__BB2_132:
	ld.shared.f32 	%f480, [%r779+8];
	setp.leu.f32 	%p151, %f479, %f480;
	@%p151 bra 	$L__BB2_134;
	st.shared.f32 	[%r779+4], %f480;
	st.shared.f32 	[%r779+8], %f479;
	ld.shared.u32 	%r654, [%r781+4];
	ld.shared.u32 	%r655, [%r781+8];
	st.shared.u32 	[%r781+4], %r655;
	st.shared.u32 	[%r781+8], %r654;
	mov.f32 	%f480, %f479;
$L__BB2_134:
	ld.shared.f32 	%f481, [%r779+12];
	setp.leu.f32 	%p152, %f480, %f481;
	@%p152 bra 	$L__BB2_136;
	st.shared.f32 	[%r779+8], %f481;
	st.shared.f32 	[%r779+12], %f480;
	ld.shared.u32 	%r656, [%r781+8];
	ld.shared.u32 	%r657, [%r781+12];
	st.shared.u32 	[%r781+8], %r657;
	st.shared.u32 	[%r781+12], %r656;
	mov.f32 	%f481, %f480;
$L__BB2_136:
	ld.shared.f32 	%f474, [%r779+16];
	setp.leu.f32 	%p153, %f481, %f474;
	@%p153 bra 	$L__BB2_138;
	st.shared.f32 	[%r779+12], %f474;
	st.shared.f32 	[%r779+16], %f481;
	ld.shared.u32 	%r658, [%r781+12];
	ld.shared.u32 	%r659, [%r781+16];
	st.shared.u32 	[%r781+12], %r659;
	st.shared.u32 	[%r781+16], %r658;
	mov.f32 	%f474, %f481;
$L__BB2_138:
	add.s32 	%r781, %r781, 32;
	add.s32 	%r780, %r780, 8;
	add.s32 	%r779, %r779, 32;
	setp.ne.s32 	%p154, %r780, 0;
	@%p154 bra 	$L__BB2_122;
$L__BB2_139:
	and.b32  	%r660, %r777, 7;
	setp.eq.s32 	%p155, %r660, 0;
	@%p155 bra 	$L__BB2_158;
	not.b16 	%rs102, %rs108;
	add.s16 	%rs103, %rs102, %rs1;
	cvt.u32.u16 	%r661, %rs103;
	and.b32  	%r157, %r661, 7;
	add.s32 	%r662, %r157, -1;
	setp.lt.u32 	%p156, %r662, 3;
	@%p156 bra 	$L__BB2_149;
	shl.b32 	%r663, %r782, 2;
	mov.u32 	%r664, _ZZ15pq_search_batch16ProductQuantizerPK6__halfPiPfiiE10heap_dists;
	add.s32 	%r158, %r664, %r663;
	ld.shared.f32 	%f89, [%r158];
	ld.shared.f32 	%f483, [%r158+4];
	setp.leu.f32 	%p157, %f89, %f483;
	mov.u32 	%r665, _ZZ15pq_search_batch16ProductQuantizerPK6__halfPiPfiiE8heap_ids;
	add.s32 	%r159, %r665, %r663;
	@%p157 bra 	$L__BB2_143;
	st.shared.f32 	[%r158], %f483;
	st.shared.f32 	[%r158+4], %f89;
	ld.shared.u32 	%r666, [%r159];
	ld.shared.u32 	%r667, [%r159+4];
	st.shared.u32 	[%r159], %r667;
	st.shared.u32 	[%r159+4], %r666;
	mov.f32 	%f483, %f89;
$L__BB2_143:
	ld.shared.f32 	%f484, [%r158+8];
	setp.leu.f32 	%p158, %f483, %f484;
	@%p158 bra 	$L__BB2_145;
	st.shared.f32 	[%r158+4], %f484;
	st.shared.f32 	[%r158+8], %f483;
	ld.shared.u32 	%r668, [%r159+4];
	ld.shared.u32 	%r669, [%r159+8];
	st.shared.u32 	[%r159+4], %r669;
	st.shared.u32 	[%r159+8], %r668;
	mov.f32 	%f484, %f483;
$L__BB2_145:
	ld.shared.f32 	%f485, [%r158+12];
	setp.leu.f32 	%p159, %f484, %f485;
	@%p159 bra 	$L__BB2_147;
	st.shared.f32 	[%r158+8], %f485;
	st.shared.f32 	[%r158+12], %f484;
	ld.shared.u32 	%r670, [%r159+8];
	ld.shared.u32 	%r671, [%r159+12];
	st.shared.u32 	[%r159+8], %r671;
	st.shared.u32 	[%r159+12], %r670;
	mov.f32 	%f485, %f484;
$L__BB2_147:
	add.s32 	%r782, %r782, 4;
	ld.shared.f32 	%f96, [%r158+16];
	setp.leu.f32 	%p160, %f485, %f96;
	@%p160 bra 	$L__BB2_149;
	st.shared.f32 	[%r158+12], %f96;
	st.shared.f32 	[%r158+16], %f485;
	ld.shared.u32 	%r672, [%r159+12];
	ld.shared.u32 	%r673, [%r159+16];
	st.shared.u32 	[%r159+12], %r673;
	st.shared.u32 	[%r159+16], %r672;
$L__BB2_149:
	and.b32  	%r674, %r157, 3;
	setp.eq.s32 	%p161, %r674, 0;
	@%p161 bra 	$L__BB2_158;
	xor.b16  	%rs104, %rs107, 3;
	add.s16 	%rs5, %rs104, %rs1;
	and.b16  	%rs105, %rs5, 3;
	setp.eq.s16 	%p162, %rs105, 1;
	@%p162 bra 	$L__BB2_155;
	shl.b32 	%r675, %r782, 2;
	mov.u32 	%r676, _ZZ15pq_search_batch16ProductQuantizerPK6__halfPiPfiiE10heap_dists;
	add.s32 	%r162, %r676, %r675;
	ld.shared.f32 	%f97, [%r162];
	ld.shared.f32 	%f486, [%r162+4];
	setp.leu.f32 	%p163, %f97, %f486;
	mov.u32 	%r677, _ZZ15pq_search_batch16ProductQuantizerPK6__halfPiPfiiE8heap_ids;
	add.s32 	%r163, %r677, %r675;
	@%p163 bra 	$L__BB2_153;
	st.shared.f32 	[%r162], %f486;
	st.shared.f32 	[%r162+4], %f97;
	ld.shared.u32 	%r678, [%r163];
	ld.shared.u32 	%r679, [%r163+4];
	st.shared.u32 	[%r163], %r679;
	st.shared.u32 	[%r163+4], %r678;
	mov.f32 	%f486, %f97;
$L__BB2_153:
	add.s32 	%r782, %r782, 2;
	ld.shared.f32 	%f100, [%r162+8];
	setp.leu.f32 	%p164, %f486, %f100;
	@%p164 bra 	$L__BB2_155;
	st.shared.f32 	[%r162+4], %f100;
	st.shared.f32 	[%r162+8], %f486;
	ld.shared.u32 	%r680, [%r163+4];
	ld.shared.u32 	%r681, [%r163+8];
	st.shared.u32 	[%r163+4], %r681;
	st.shared.u32 	[%r163+8], %r680;
$L__BB2_155:
	and.b16  	%rs106, %rs5, 1;
	setp.eq.b16 	%p165, %rs106, 1;
	not.pred 	%p166, %p165;
	@%p166 bra 	$L__BB2_158;
	shl.b32 	%r682, %r782, 2;
	mov.u32 	%r683, _ZZ15pq_search_batch16ProductQuantizerPK6__halfPiPfiiE10heap_dists;
	add.s32 	%r166, %r683, %r682;
	ld.shared.f32 	%f101, [%r166];
	ld.shared.f32 	%f102, [%r166+4];
	setp.leu.f32 	%p167, %f101, %f102;
	@%p167 bra 	$L__BB2_158;
	st.shared.f32 	[%r166], %f102;
	st.shared.f32 	[%r166+4], %f101;
	mov.u32 	%r685, _ZZ15pq_search_batch16ProductQuantizerPK6__halfPiPfiiE8heap_ids;
	add.s32 	%r686, %r685, %r682;
	ld.shared.u32 	%r687, [%r686];
	ld.shared.u32 	%r688, [%r686+4];
	st.shared.u32 	[%r686], %r688;
	st.shared.u32 	[%r686+4], %r687;
$L__BB2_158:
	add.s32 	%r778, %r778, 1;
	add.s32 	%r777, %r777, -1;
	setp.eq.s32 	%p168, %r778, %r140;
	add.s16 	%rs108, %rs108, 1;
	add.s16 	%rs107, %rs107, 1;
	@%p168 bra 	$L__BB2_159;
	bra.uni 	$L__BB2_119;
$L__BB2_159:
	setp.lt.s32 	%p169, %r185, 1;
	@%p169 bra 	$L__BB2_171;
	mul.lo.s32 	%r146, %r185, %r3;
	and.b32  	%r147, %r185, 7;
	setp.lt.u32 	%p170, %r140, 7;
	mov.b32 	%r788, 0;
	@%p170 bra 	$L__BB2_163;
	and.b32  	%r788, %r185, 2147483640;
	neg.s32 	%r787, %r788;
	mul.wide.u32 	%rd66, %r146, 4;
	add.s64 	%rd67, %rd66, 16;
	add.s64 	%rd90, %rd2, %rd67;
	add.s64 	%rd89, %rd3, %rd67;
	mov.u32 	%r692, _ZZ15pq_search_batch16ProductQuantizerPK6__halfPiPfiiE8heap_ids;
	add.s32 	%r786, %r692, 16;
	mov.u32 	%r693, _ZZ15pq_search_batch16ProductQuantizerPK6__halfPiPfiiE10heap_dists;
	add.s32 	%r785, %r693, 16;
$L__BB2_162:
	.pragma "nounroll";
	ld.shared.u32 	%r694, [%r786+-16];
	st.global.u32 	[%rd89+-16], %r694;
	ld.shared.f32 	%f404, [%r785+-16];
	sqrt.rn.f32 	%f405, %f404;
	st.global.f32 	[%rd90+-16], %f405;
	ld.shared.u32 	%r695, [%r786+-12];
	st.global.u32 	[%rd89+-12], %r695;
	ld.shared.f32 	%f406, [%r785+-12];
	sqrt.rn.f32 	%f407, %f406;
	st.global.f32 	[%rd90+-12], %f407;
	ld.shared.u32 	%r696, [%r786+-8];
	st.global.u32 	[%rd89+-8], %r696;
	ld.shared.f32 	%f408, [%r785+-8];
	sqrt.rn.f32 	%f409, %f408;
	st.global.f32 	[%rd90+-8], %f409;
	ld.shared.u32 	%r697, [%r786+-4];
	st.global.u32 	[%rd89+-4], %r697;
	ld.shared.f32 	%f410, [%r785+-4];
	sqrt.rn.f32 	%f411, %f410;
	st.global.f32 	[%rd90+-4], %f411;
	ld.shared.u32 	%r698, [%r786];
	st.global.u32 	[%rd89], %r698;
	ld.shared.f32 	%f412, [%r785];
	sqrt.rn.f32 	%f413, %f412;
	st.global.f32 	[%rd90], %f413;
	ld.shared.u32 	%r699, [%r786+4];
	st.global.u32 	[%rd89+4], %r699;
	ld.shared.f32 	%f414, [%r785+4];
	sqrt.rn.f32 	%f415, %f414;
	st.global.f32 	[%rd90+4], %f415;
	ld.shared.u32 	%r700, [%r786+8];
	st.global.u32 	[%rd89+8], %r700;
	ld.shared.f32 	%f416, [%r785+8];
	sqrt.rn.f32 	%f417, %f416;
	st.global.f32 	[%rd90+8], %f417;
	ld.shared.u32 	%r701, [%r786+12];
	st.global.u32 	[%rd89+12], %r701;
	ld.shared.f32 	%f418, [%r785+12];
	sqrt.rn.f32 	%f419, %f418;
	st.global.f32 	[%rd90+12], %f419;
	add.s32 	%r787, %r787, 8;
	add.s32 	%r786, %r786, 32;
	add.s64 	%rd90, %rd90, 32;
	add.s64 	%rd89, %rd89, 32;
	add.s32 	%r785, %r785, 32;
	setp.ne.s32 	%p171, %r787, 0;
	@%p171 bra 	$L__BB2_162;
$L__BB2_163:
	setp.eq.s32 	%p172, %r147, 0;
	@%p172 bra 	$L__BB2_171;
	and.b32  	%r176, %r185, 3;
	setp.lt.u32 	%p173, %r147, 4;
	@%p173 bra 	$L__BB2_166;
	shl.b32 	%r702, %r788, 2;
	mov.u32 	%r703, _ZZ15pq_search_batch16ProductQuantizerPK6__halfPiPfiiE8heap_ids;
	add.s32 	%r704, %r703, %r702;
	ld.shared.u32 	%r705, [%r704];
	add.s32 	%r706, %r788, %r146;
	mul.wide.u32 	%rd68, %r706, 4;
	add.s64 	%rd69, %rd3, %rd68;
	st.global.u32 	[%rd69], %r705;
	mov.u32 	%r707, _ZZ15pq_search_batch16ProductQuantizerPK6__halfPiPfiiE10heap_dists;
	add.s32 	%r708, %r707, %r702;
	ld.shared.f32 	%f420, [%r708];
	sqrt.rn.f32 	%f421, %f420;
	add.s64 	%rd70, %rd2, %rd68;
	st.global.f32 	[%rd70], %f421;
	ld.shared.u32 	%r709, [%r704+4];
	cvt.u64.u32 	%rd71, %r146;
	cvt.u64.u32 	%rd72, %r788;
	add.s64 	%rd73, %rd72, %rd71;
	shl.b64 	%rd74, %rd73, 2;
	add.s64 	%rd75, %rd3, %rd74;
	st.global.u32 	[%rd75+4], %r709;
	ld.shared.f32 	%f422, [%r708+4];
	sqrt.rn.f32 	%f423, %f422;
	add.s64 	%rd76, %rd2, %rd74;
	st.global.f32 	[%rd76+4], %f423;
	ld.shared.u32 	%r710, [%r704+8];
	st.global.u32 	[%rd75+8], %r710;
	ld.shared.f32 	%f424, [%r708+8];
	sqrt.rn.f32 	%f425, %f424;
	st.global.f32 	[%rd76+8], %f425;
	ld.shared.u32 	%r711, [%r704+12];
	st.global.u32 	[%rd75+12], %r711;
	ld.shared.f32 	%f426, [%r708+12];
	sqrt.rn.f32 	%f427, %f426;
	st.global.f32 	[%rd76+12], %f427;
	add.s32 	%r788, %r788, 4;
$L__BB2_166:
	setp.eq.s32 	%p174, %r176, 0;
	@%p174 bra 	$L__BB2_171;
	setp.eq.s32 	%p175, %r176, 1;
	@%p175 bra 	$L__BB2_169;
	shl.b32 	%r712, %r788, 2;
	mov.u32 	%r713, _ZZ15pq_search_batch16ProductQuantizerPK6__halfPiPfiiE8heap_ids;
	add.s32 	%r714, %r713, %r712;
	ld.shared.u32 	%r715, [%r714];
	add.s32 	%r716, %r788, %r146;
	mul.wide.u32 	%rd77, %r716, 4;
	add.s64 	%rd78, %rd3, %rd77;
	st.global.u32 	[%rd78], %r715;
	mov.u32 	%r717, _ZZ15pq_search_batch16ProductQuantizerPK6__halfPiPfiiE10heap_dists;
	add.s32 	%r718, %r717, %r712;
	ld.shared.f32 	%f428, [%r718];
	sqrt.rn.f32 	%f429, %f428;
	add.s64 	%rd79, %rd2, %rd77;
	st.global.f32 	[%rd79], %f429;
	ld.shared.u32 	%r719, [%r714+4];
	cvt.u64.u32 	%rd80, %r146;
	cvt.u64.u32 	%rd81, %r788;
	add.s64 	%rd82, %rd81, %rd80;
	shl.b64 	%rd83, %rd82, 2;
	add.s64 	%rd84, %rd3, %rd83;
	st.global.u32 	[%rd84+4], %r719;
	ld.shared.f32 	%f430, [%r718+4];
	sqrt.rn.f32 	%f431, %f430;
	add.s64 	%rd85, %rd2, %rd83;
	st.global.f32 	[%rd85+4], %f431;
	add.s32 	%r788, %r788, 2;
$L__BB2_169:
	and.b32  	%r720, %r185, 1;
	setp.eq.b32 	%p176, %r720, 1;
	not.pred 	%p177, %p176;
	@%p177 bra 	$L__BB2_171;
	shl.b32 	%r721, %r788, 2;
	mov.u32 	%r722, _ZZ15pq_search_batch16ProductQuantizerPK6__halfPiPfiiE8heap_ids;
	add.s32 	%r723, %r722, %r721;
	ld.shared.u32 	%r724, [%r723];
	add.s32 	%r725, %r788, %r146;
	mul.wide.u32 	%rd86, %r725, 4;
	add.s64 	%rd87, %rd3, %rd86;
	st.global.u32 	[%rd87], %r724;
	mov.u32 	%r726, _ZZ15pq_search_batch16ProductQuantizerPK6__halfPiPfiiE10heap_dists;
	add.s32 	%r727, %r726, %r721;
	ld.shared.f32 	%f432, [%r727];
	sqrt.rn.f32 	%f433, %f432;
	add.s64 	%rd88, %rd2, %rd86;
	st.global.f32 	[%rd88], %f433;
$L__BB2_171:
	ret;

}
	// .globl	_Z25pq_train_kmeans_iterationPK6__halfPS_PhPiiii
.visible .entry _Z25pq_train_kmeans_iterationPK6__halfPS_PhPiiii(
	.param .u64 .ptr .align 1 _Z25pq_train_kmeans_iterationPK6__halfPS_PhPiiii_param_0,
	.param .u64 .ptr .align 1 _Z25pq_train_kmeans_iterationPK6__halfPS_PhPiiii_param_1,
	.param .u64 .ptr .align 1 _Z25pq_train_kmeans_iterationPK6__halfPS_PhPiiii_param_2,
	.param .u64 .ptr .align 1 _Z25pq_train_kmeans_iterationPK6__halfPS_PhPiiii_param_3,
	.param .u32 _Z25pq_train_kmeans_iterationPK6__halfPS_PhPiiii_param_4,
	.param .u32 _Z25pq_train_kmeans_iterationPK6__halfPS_PhPiiii_param_5,
	.param .u32 _Z25pq_train_kmeans_iterationPK6__halfPS_PhPiiii_param_6
)
{
	.reg .pred 	%p<15>;
	.reg .b16 	%rs<37>;
	.reg .b32 	%r<53>;
	.reg .b32 	%f<86>;
	.reg .b64 	%rd<56>;

	ld.param.u64 	%rd15, [_Z25pq_train_kmeans_iterationPK6__halfPS_PhPiiii_param_0];
	ld.param.u64 	%rd16, [_Z25pq_train_kmeans_iterationPK6__halfPS_PhPiiii_param_1];
	ld.param.u64 	%rd17, [_Z25pq_train_kmeans_iterationPK6__halfPS_PhPiiii_param_2];
	ld.param.u64 	%rd18, [_Z25pq_train_kmeans_iterationPK6__halfPS_PhPiiii_param_3];
	ld.param.u32 	%r24, [_Z25pq_train_kmeans_iterationPK6__halfPS_PhPiiii_param_4];
	ld.param.u32 	%r22, [_Z25pq_train_kmeans_iterationPK6__halfPS_PhPiiii_param_5];
	ld.param.u32 	%r23, [_Z25pq_train_kmeans_iterationPK6__halfPS_PhPiiii_param_6];
	cvta.to.global.u64 	%rd1, %rd16;
	cvta.to.global.u64 	%rd2, %rd15;
	cvta.to.global.u64 	%rd3, %rd18;
	cvta.to.global.u64 	%rd4, %rd17;
	mov.u32 	%r25, %ctaid.x;
	mov.u32 	%r26, %ntid.x;
	mov.u32 	%r27, %tid.x;
	mad.lo.s32 	%r1, %r25, %r26, %r27;
	setp.ge.s32 	%p1, %r1, %r24;
	@%p1 bra 	$L__BB3_20;
	mul.lo.s32 	%r2, %r22, %r1;
	setp.lt.s32 	%p2, %r22, 1;
	@%p2 bra 	$L__BB3_20;
	setp.gt.s32 	%p3, %r23, 0;
	@%p3 bra 	$L__BB3_5;
	mov.b32 	%r52, 0;
$L__BB3_4:
	add.s32 	%r29, %r52, %r2;
	cvt.s64.s32 	%rd19, %r29;
	add.s64 	%rd20, %rd4, %rd19;
	mov.b16 	%rs3, 0;
	st.global.u8 	[%rd20], %rs3;
	shl.b32 	%r30, %r52, 8;
	mul.wide.u32 	%rd21, %r30, 4;
	add.s64 	%rd22, %rd3, %rd21;
	atom.global.add.u32 	%r31, [%rd22], 1;
	add.s32 	%r52, %r52, 1;
	setp.ne.s32 	%p4, %r52, %r22;
	@%p4 bra 	$L__BB3_4;
	bra.uni 	$L__BB3_20;
$L__BB3_5:
	and.b32  	%r3, %r23, 7;
	and.b32  	%r4, %r23, 3;
	and.b32  	%r5, %r23, 2147483640;
	and.b32  	%r6, %r23, 1;
	neg.s32 	%r7, %r5;
	mul.lo.s32 	%r33, %r2, %r23;
	cvt.s64.s32 	%rd5, %r33;
	shl.b32 	%r8, %r23, 8;
	mov.b32 	%r46, 0;
$L__BB3_6:
	mul.lo.s32 	%r35, %r46, %r23;
	cvt.u64.u32 	%rd23, %r35;
	add.s64 	%rd6, %rd23, %rd5;
	mul.lo.s32 	%r36, %r8, %r46;
	cvt.s64.s32 	%rd7, %r36;
	mov.f32 	%f77, 0f7F800000;
	mov.b16 	%rs36, 0;
	mov.b32 	%r47, 0;
$L__BB3_7:
	setp.lt.u32 	%p5, %r23, 8;
	mul.lo.s32 	%r38, %r47, %r23;
	cvt.u64.u32 	%rd24, %r38;
	add.s64 	%rd8, %rd24, %rd7;
	mov.f32 	%f85, 0f00000000;
	mov.b32 	%r50, 0;
	@%p5 bra 	$L__BB3_10;
	shl.b64 	%rd25, %rd6, 1;
	add.s64 	%rd26, %rd2, %rd25;
	add.s64 	%rd55, %rd26, 8;
	shl.b64 	%rd27, %rd8, 1;
	add.s64 	%rd28, %rd1, %rd27;
	add.s64 	%rd54, %rd28, 8;
	mov.f32 	%f85, 0f00000000;
	mov.u32 	%r48, %r7;
$L__BB3_9:
	.pragma "nounroll";
	ld.global.u16 	%rs5, [%rd55+-8];
	// begin inline asm
	{  cvt.f32.f16 %f19, %rs5;}

	// end inline asm
	ld.global.u16 	%rs6, [%rd54+-8];
	// begin inline asm
	{  cvt.f32.f16 %f20, %rs6;}

	// end inline asm
	sub.f32 	%f35, %f19, %f20;
	fma.rn.f32 	%f36, %f35, %f35, %f85;
	ld.global.u16 	%rs7, [%rd55+-6];
	// begin inline asm
	{  cvt.f32.f16 %f21, %rs7;}

	// end inline asm
	ld.global.u16 	%rs8, [%rd54+-6];
	// begin inline asm
	{  cvt.f32.f16 %f22, %rs8;}

	// end inline asm
	sub.f32 	%f37, %f21, %f22;
	fma.rn.f32 	%f38, %f37, %f37, %f36;
	ld.global.u16 	%rs9, [%rd55+-4];
	// begin inline asm
	{  cvt.f32.f16 %f23, %rs9;}

	// end inline asm
	ld.global.u16 	%rs10, [%rd54+-4];
	// begin inline asm
	{  cvt.f32.f16 %f24, %rs10;}

	// end inline asm
	sub.f32 	%f39, %f23, %f24;
	fma.rn.f32 	%f40, %f39, %f39, %f38;
	ld.global.u16 	%rs11, [%rd55+-2];
	// begin inline asm
	{  cvt.f32.f16 %f25, %rs11;}

	// end inline asm
	ld.global.u16 	%rs12, [%rd54+-2];
	// begin inline asm
	{  cvt.f32.f16 %f26, %rs12;}

	// end inline asm
	sub.f32 	%f41, %f25, %f26;
	fma.rn.f32 	%f42, %f41, %f41, %f40;
	ld.global.u16 	%rs13, [%rd55];
	// begin inline asm
	{  cvt.f32.f16 %f27, %rs13;}

	// end inline asm
	ld.global.u16 	%rs14, [%rd54];
	// begin inline asm
	{  cvt.f32.f16 %f28, %rs14;}

	// end inline asm
	sub.f32 	%f43, %f27, %f28;
	fma.rn.f32 	%f44, %f43, %f43, %f42;
	ld.global.u16 	%rs15, [%rd55+2];
	// begin inline asm
	{  cvt.f32.f16 %f29, %rs15;}

	// end inline asm
	ld.global.u16 	%rs16, [%rd54+2];
	// begin inline asm
	{  cvt.f32.f16 %f30, %rs16;}

	// end inline asm
	sub.f32 	%f45, %f29, %f30;
	fma.rn.f32 	%f46, %f45, %f45, %f44;
	ld.global.u16 	%rs17, [%rd55+4];
	// begin inline asm
	{  cvt.f32.f16 %f31, %rs17;}

	// end inline asm
	ld.global.u16 	%rs18, [%rd54+4];
	// begin inline asm
	{  cvt.f32.f16 %f32, %rs18;}

	// end inline asm
	sub.f32 	%f47, %f31, %f32;
	fma.rn.f32 	%f48, %f47, %f47, %f46;
	ld.global.u16 	%rs19, [%rd55+6];
	// begin inline asm
	{  cvt.f32.f16 %f33, %rs19;}

	// end inline asm
	ld.global.u16 	%rs20, [%rd54+6];
	// begin inline asm
	{  cvt.f32.f16 %f34, %rs20;}

	// end inline asm
	sub.f32 	%f49, %f33, %f34;
	fma.rn.f32 	%f85, %f49, %f49, %f48;
	add.s32 	%r48, %r48, 8;
	add.s64 	%rd55, %rd55, 16;
	add.s64 	%rd54, %rd54, 16;
	setp.ne.s32 	%p6, %r48, 0;
	mov.u32 	%r50, %r5;
	@%p6 bra 	$L__BB3_9;
$L__BB3_10:
	setp.eq.s32 	%p7, %r3, 0;
	@%p7 bra 	$L__BB3_18;
	add.s32 	%r39, %r3, -1;
	setp.lt.u32 	%p8, %r39, 3;
	@%p8 bra 	$L__BB3_13;
	cvt.u64.u32 	%rd29, %r50;
	add.s64 	%rd30, %rd6, %rd29;
	shl.b64 	%rd31, %rd30, 1;
	add.s64 	%rd32, %rd2, %rd31;
	ld.global.u16 	%rs21, [%rd32];
	// begin inline asm
	{  cvt.f32.f16 %f51, %rs21;}

	// end inline asm
	add.s64 	%rd33, %rd8, %rd29;
	shl.b64 	%rd34, %rd33, 1;
	add.s64 	%rd35, %rd1, %rd34;
	ld.global.u16 	%rs22, [%rd35];
	// begin inline asm
	{  cvt.f32.f16 %f52, %rs22;}

	// end inline asm
	sub.f32 	%f59, %f51, %f52;
	fma.rn.f32 	%f60, %f59, %f59, %f85;
	ld.global.u16 	%rs23, [%rd32+2];
	// begin inline asm
	{  cvt.f32.f16 %f53, %rs23;}

	// end inline asm
	ld.global.u16 	%rs24, [%rd35+2];
	// begin inline asm
	{  cvt.f32.f16 %f54, %rs24;}

	// end inline asm
	sub.f32 	%f61, %f53, %f54;
	fma.rn.f32 	%f62, %f61, %f61, %f60;
	ld.global.u16 	%rs25, [%rd32+4];
	// begin inline asm
	{  cvt.f32.f16 %f55, %rs25;}

	// end inline asm
	ld.global.u16 	%rs26, [%rd35+4];
	// begin inline asm
	{  cvt.f32.f16 %f56, %rs26;}

	// end inline asm
	sub.f32 	%f63, %f55, %f56;
	fma.rn.f32 	%f64, %f63, %f63, %f62;
	ld.global.u16 	%rs27, [%rd32+6];
	// begin inline asm
	{  cvt.f32.f16 %f57, %rs27;}

	// end inline asm
	ld.global.u16 	%rs28, [%rd35+6];
	// begin inline asm
	{  cvt.f32.f16 %f58, %rs28;}

	// end inline asm
	sub.f32 	%f65, %f57, %f58;
	fma.rn.f32 	%f85, %f65, %f65, %f64;
	add.s32 	%r50, %r50, 4;
$L__BB3_13:
	setp.eq.s32 	%p9, %r4, 0;
	@%p9 bra 	$L__BB3_18;
	setp.eq.s32 	%p10, %r4, 1;
	@%p10 bra 	$L__BB3_16;
	cvt.u64.u32 	%rd36, %r50;
	add.s64 	%rd37, %rd6, %rd36;
	shl.b64 	%rd38, %rd37, 1;
	add.s64 	%rd39, %rd2, %rd38;
	ld.global.u16 	%rs29, [%rd39];
	// begin inline asm
	{  cvt.f32.f16 %f67, %rs29;}

	// end inline asm
	add.s64 	%rd40, %rd8, %rd36;
	shl.b64 	%rd41, %rd40, 1;
	add.s64 	%rd42, %rd1, %rd41;
	ld.global.u16 	%rs30, [%rd42];
	// begin inline asm
	{  cvt.f32.f16 %f68, %rs30;}

	// end inline asm
	sub.f32 	%f71, %f67, %f68;
	fma.rn.f32 	%f72, %f71, %f71, %f85;
	ld.global.u16 	%rs31, [%rd39+2];
	// begin inline asm
	{  cvt.f32.f16 %f69, %rs31;}

	// end inline asm
	ld.global.u16 	%rs32, [%rd42+2];
	// begin inline asm
	{  cvt.f32.f16 %f70, %rs32;}

	// end inline asm
	sub.f32 	%f73, %f69, %f70;
	fma.rn.f32 	%f85, %f73, %f73, %f72;
	add.s32 	%r50, %r50, 2;
$L__BB3_16:
	setp.eq.s32 	%p11, %r6, 0;
	@%p11 bra 	$L__BB3_18;
	cvt.u64.u32 	%rd43, %r50;
	add.s64 	%rd44, %rd6, %rd43;
	shl.b64 	%rd45, %rd44, 1;
	add.s64 	%rd46, %rd2, %rd45;
	ld.global.u16 	%rs33, [%rd46];
	// begin inline asm
	{  cvt.f32.f16 %f74, %rs33;}

	// end inline asm
	add.s64 	%rd47, %rd8, %rd43;
	shl.b64 	%rd48, %rd47, 1;
	add.s64 	%rd49, %rd1, %rd48;
	ld.global.u16 	%rs34, [%rd49];
	// begin inline asm
	{  cvt.f32.f16 %f75, %rs34;}

	// end inline asm
	sub.f32 	%f76, %f74, %f75;
	fma.rn.f32 	%f85, %f76, %f76, %f85;
$L__BB3_18:
	setp.lt.f32 	%p12, %f85, %f77;
	cvt.u16.u32 	%rs35, %r47;
	selp.f32 	%f77, %f85, %f77, %p12;
	selp.b16 	%rs36, %rs35, %rs36, %p12;
	add.s32 	%r47, %r47, 1;
	setp.ne.s32 	%p13, %r47, 256;
	@%p13 bra 	$L__BB3_7;
	add.s32 	%r40, %r46, %r2;
	cvt.s64.s32 	%rd50, %r40;
	add.s64 	%rd51, %rd4, %rd50;
	st.global.u8 	[%rd51], %rs36;
	shl.b32 	%r41, %r46, 8;
	cvt.u32.u16 	%r42, %rs36;
	and.b32  	%r43, %r42, 255;
	or.b32  	%r44, %r41, %r43;
	mul.wide.u32 	%rd52, %r44, 4;
	add.s64 	%rd53, %rd3, %rd52;
	atom.global.add.u32 	%r45, [%rd53], 1;
	add.s32 	%r46, %r46, 1;
	setp.eq.s32 	%p14, %r46, %r22;
	@%p14 bra 	$L__BB3_20;
	bra.uni 	$L__BB3_6;
$L__BB3_20:
	ret;

}


// ===== COMPILED SASS (sm_100) =====

	.target	sm_100

	.elftype	@"ET_EXEC"


//--------------------- .note.nv.tkinfo           --------------------------
	.section	.note.nv.tkinfo,"",@"SHT_NOTE"
	.sectionflags	@"SHF_NOTE_NV_TKINFO"
	.tkinfo
        /*0018*/ 	.word	0x00000002
        /*0030*/ 	.string	""
        /*0030*/ 	.string	"ptxas"
        /*0030*/ 	.string	"Cuda compilation tools, release 13.0, V13.0.88"
        /*0030*/ 	.string	"Build cuda_13.0.r13.0/compiler.36424714_0"
        /*0030*/ 	.string	"-arch sm_100 -m 64 "



//--------------------- .note.nv.cuinfo           --------------------------
	.section	.note.nv.cuinfo,"",@"SHT_NOTE"
	.sectionflags	@"SHF_NOTE_NV_CUINFO"
        /*0018*/ 	.short	0x0002
        /*001a*/ 	.short	0x0064
        /*001c*/ 	.short	0x0082
	.zero		2


//--------------------- .nv.info                  --------------------------
	.section	.nv.info,"",@"SHT_CUDA_INFO"
	.align	4


	//----- nvinfo : EIATTR_REGCOUNT
	.align		4
        /*0000*/ 	.byte	0x04, 0x2f
        /*0002*/ 	.short	(.L_1 - .L_0)
	.align		4
.L_0:
        /*0004*/ 	.word	index@(_Z23pq_build_distance_table16ProductQuantizerPK6__halfPfi)
        /*0008*/ 	.word	0x0000001d


	//----- nvinfo : EIATTR_FRAME_SIZE
	.align		4
.L_1:
        /*000c*/ 	.byte	0x04, 0x11
        /*000e*/ 	.short	(.L_3 - .L_2)
	.align		4
.L_2:
        /*0010*/ 	.word	index@(_Z23pq_build_distance_table16ProductQuantizerPK6__halfPfi)
        /*0014*/ 	.word	0x00000000


	//----- nvinfo : EIATTR_REGCOUNT
	.align		4
.L_3:
        /*0018*/ 	.byte	0x04, 0x2f
        /*001a*/ 	.short	(.L_5 - .L_4)
	.align		4
.L_4:
        /*001c*/ 	.word	index@(_Z15pq_encode_batch16ProductQuantizerPK6__halfPhi)
        /*0020*/ 	.word	0x0000001d


	//----- nvinfo : EIATTR_FRAME_SIZE
	.align		4
.L_5:
        /*0024*/ 	.byte	0x04, 0x11
        /*0026*/ 	.short	(.L_7 - .L_6)
	.align		4
.L_6:
        /*0028*/ 	.word	index@(_Z15pq_encode_batch16ProductQuantizerPK6__halfPhi)
        /*002c*/ 	.word	0x00000000


	//----- nvinfo : EIATTR_REGCOUNT
	.align		4
.L_7:
        /*0030*/ 	.byte	0x04, 0x2f
        /*0032*/ 	.short	(.L_9 - .L_8)
	.align		4
.L_8:
        /*0034*/ 	.word	index@(_Z15pq_search_batch16ProductQuantizerPK6__halfPiPfii)
        /*0038*/ 	.word	0x00000020


	//----- nvinfo : EIATTR_FRAME_SIZE
	.align		4
.L_9:
        /*003c*/ 	.byte	0x04, 0x11
        /*003e*/ 	.short	(.L_11 - .L_10)
	.align		4
.L_10:
        /*0040*/ 	.word	index@($__internal_0_$__cuda_sm20_sqrt_rn_f32_slowpath)
        /*0044*/ 	.word	0x00000000


	//----- nvinfo : EIATTR_FRAME_SIZE
	.align		4
.L_11:
        /*0048*/ 	.byte	0x04, 0x11
        /*004a*/ 	.short	(.L_13 - .L_12)
	.align		4
.L_12:
        /*004c*/ 	.word	index@(_Z15pq_search_batch16ProductQuantizerPK6__halfPiPfii)
        /*0050*/ 	.word	0x00000000


	//----- nvinfo : EIATTR_REGCOUNT
	.align		4
.L_13:
        /*0054*/ 	.byte	0x04, 0x2f
        /*0056*/ 	.short	(.L_15 - .L_14)
	.align		4
.L_14:
        /*0058*/ 	.word	index@(_Z25pq_train_kmeans_iterationPK6__halfPS_PhPiiii)
        /*005c*/ 	.word	0x0000001f


	//----- nvinfo : EIATTR_FRAME_SIZE
	.align		4
.L_15:
        /*0060*/ 	.byte	0x04, 0x11
        /*0062*/ 	.short	(.L_17 - .L_16)
	.align		4
.L_16:
        /*0064*/ 	.word	index@(_Z25pq_train_kmeans_iterationPK6__halfPS_PhPiiii)
        /*0068*/ 	.word	0x00000000


	//----- nvinfo : EIATTR_MIN_STACK_SIZE
	.align		4
.L_17:
        /*006c*/ 	.byte	0x04, 0x12
        /*006e*/ 	.short	(.L_19 - .L_18)
	.align		4
.L_18:
        /*0070*/ 	.word	index@(_Z25pq_train_kmeans_iterationPK6__halfPS_PhPiiii)
        /*0074*/ 	.word	0x00000000


	//----- nvinfo : EIATTR_MIN_STACK_SIZE
	.align		4
.L_19:
        /*0078*/ 	.byte	0x04, 0x12
        /*007a*/ 	.short	(.L_21 - .L_20)
	.align		4
.L_20:
        /*007c*/ 	.word	index@(_Z15pq_search_batch16ProductQuantizerPK6__halfPiPfii)
        /*0080*/ 	.word	0x00000000


	//----- nvinfo : EIATTR_MIN_STACK_SIZE
	.align		4
.L_21:
        /*0084*/ 	.byte	0x04, 0x12
        /*0086*/ 	.short	(.L_23 - .L_22)
	.align		4
.L_22:
        /*0088*/ 	.word	index@(_Z15pq_encode_batch16ProductQuantizerPK6__halfPhi)
        /*008c*/ 	.word	0x00000000


	//----- nvinfo : EIATTR_MIN_STACK_SIZE
	.align		4
.L_23:
        /*0090*/ 	.byte	0x04, 0x12
        /*0092*/ 	.short	(.L_25 - .L_24)
	.align		4
.L_24:
        /*0094*/ 	.word	index@(_Z23pq_build_distance_table16ProductQuantizerPK6__halfPfi)
        /*0098*/ 	.word	0x00000000
.L_25:


//--------------------- .nv.compat                --------------------------
	.section	.nv.compat,"",@"SHT_CUDA_COMPAT_INFO"
	.align	4
        /*0000*/ 	.byte	0x02, 0x09, 0x00, 0x00, 0x02, 0x02, 0x01, 0x00, 0x02, 0x05, 0x05, 0x00, 0x03, 0x07, 0x01, 0x01
        /*0010*/ 	.byte	0x02, 0x03, 0x00, 0x00, 0x02, 0x06, 0x01, 0x00, 0x04, 0x0b, 0x08, 0x00, 0x01, 0x00, 0x00, 0x00
        /*0020*/ 	.byte	0x00, 0x00, 0x00, 0x00


//--------------------- .nv.info._Z25pq_train_kmeans_iterationPK6__halfPS_PhPiiii --------------------------
	.section	.nv.info._Z25pq_train_kmeans_iterationPK6__halfPS_PhPiiii,"",@"SHT_CUDA_INFO"
	.sectionflags	@""
	.align	4


	//----- nvinfo : EIATTR_CUDA_API_VERSION
	.align		4
        /*0000*/ 	.byte	0x04, 0x37
        /*0002*/ 	.short	(.L_27 - .L_26)
.L_26:
        /*0004*/ 	.word	0x00000082


	//----- nvinfo : EIATTR_KPARAM_INFO
	.align		4
.L_27:
        /*0008*/ 	.byte	0x04, 0x17
        /*000a*/ 	.short	(.L_29 - .L_28)
.L_28:
        /*000c*/ 	.word	0x00000000
        /*0010*/ 	.short	0x0006
        /*0012*/ 	.short	0x0028
        /*0014*/ 	.byte	0x00, 0xf0, 0x11, 0x00


	//----- nvinfo : EIATTR_KPARAM_INFO
	.align		4
.L_29:
        /*0018*/ 	.byte	0x04, 0x17
        /*001a*/ 	.short	(.L_31 - .L_30)
.L_30:
        /*001c*/ 	.word	0x00000000
        /*0020*/ 	.short	0x0005
        /*0022*/ 	.short	0x0024
        /*0024*/ 	.byte	0x00, 0xf0, 0x11, 0x00


	//----- nvinfo : EIATTR_KPARAM_INFO
	.align		4
.L_31:
        /*0028*/ 	.byte	0x04, 0x17
        /*002a*/ 	.short	(.L_33 - .L_32)
.L_32:
        /*002c*/ 	.word	0x00000000
        /*0030*/ 	.short	0x0004
        /*0032*/ 	.short	0x0020
        /*0034*/ 	.byte	0x00, 0xf0, 0x11, 0x00


	//----- nvinfo : EIATTR_KPARAM_INFO
	.align		4
.L_33:
        /*0038*/ 	.byte	0x04, 0x17
        /*003a*/ 	.short	(.L_35 - .L_34)
.L_34:
        /*003c*/ 	.word	0x00000000
        /*0040*/ 	.short	0x0003
        /*0042*/ 	.short	0x0018
        /*0044*/ 	.byte	0x00, 0xf5, 0x21, 0x00


	//----- nvinfo : EIATTR_KPARAM_INFO
	.align		4
.L_35:
        /*0048*/ 	.byte	0x04, 0x17
        /*004a*/ 	.short	(.L_37 - .L_36)
.L_36:
        /*004c*/ 	.word	0x00000000
        /*0050*/ 	.short	0x0002
        /*0052*/ 	.short	0x0010
        /*0054*/ 	.byte	0x00, 0xf5, 0x21, 0x00


	//----- nvinfo : EIATTR_KPARAM_INFO
	.align		4
.L_37:
        /*0058*/ 	.byte	0x04, 0x17
        /*005a*/ 	.short	(.L_39 - .L_38)
.L_38:
        /*005c*/ 	.word	0x00000000
        /*0060*/ 	.short	0x0001
        /*0062*/ 	.short	0x0008
        /*0064*/ 	.byte	0x00, 0xf5, 0x21, 0x00


	//----- nvinfo : EIATTR_KPARAM_INFO
	.align		4
.L_39:
        /*0068*/ 	.byte	0x04, 0x17
        /*006a*/ 	.short	(.L_41 - .L_40)
.L_40:
        /*006c*/ 	.word	0x00000000
        /*0070*/ 	.short	0x0000
        /*0072*/ 	.short	0x0000
        /*0074*/ 	.byte	0x00, 0xf5, 0x21, 0x00


	//----- nvinfo : EIATTR_SPARSE_MMA_MASK
	.align		4
.L_41:
        /*0078*/ 	.byte	0x03, 0x50
        /*007a*/ 	.short	0x0000


	//----- nvinfo : EIATTR_MAXREG_COUNT
	.align		4
        /*007c*/ 	.byte	0x03, 0x1b
        /*007e*/ 	.short	0x00ff


	//----- nvinfo : EIATTR_MERCURY_ISA_VERSION
	.align		4
        /*0080*/ 	.byte	0x03, 0x5f
        /*0082*/ 	.short	0x0101


	//----- nvinfo : EIATTR_INT_WARP_WIDE_INSTR_OFFSETS
	.align		4
        /*0084*/ 	.byte	0x04, 0x31
        /*0086*/ 	.short	(.L_43 - .L_42)


	//   ....[0]....
.L_42:
        /*0088*/ 	.word	0x000001e0


	//   ....[1]....
        /*008c*/ 	.word	0x000004c0


	//   ....[2]....
        /*0090*/ 	.word	0x00000620


	//----- nvinfo : EIATTR_VRC_CTA_INIT_COUNT
	.align		4
.L_43:
        /*0094*/ 	.byte	0x02, 0x4a
	.zero		1
	.zero		1


	//----- nvinfo : EIATTR_EXIT_INSTR_OFFSETS
	.align		4
        /*0098*/ 	.byte	0x04, 0x1c
        /*009a*/ 	.short	(.L_45 - .L_44)


	//   ....[0]....
.L_44:
        /*009c*/ 	.word	0x00000070


	//   ....[1]....
        /*00a0*/ 	.word	0x000000a0


	//   ....[2]....
        /*00a4*/ 	.word	0x00000600


	//   ....[3]....
        /*00a8*/ 	.word	0x00000700


	//   ....[4]....
        /*00ac*/ 	.word	0x00001330


	//----- nvinfo : EIATTR_CBANK_PARAM_SIZE
	.align		4
.L_45:
        /*00b0*/ 	.byte	0x03, 0x19
        /*00b2*/ 	.short	0x002c


	//----- nvinfo : EIATTR_PARAM_CBANK
	.align		4
        /*00b4*/ 	.byte	0x04, 0x0a
        /*00b6*/ 	.short	(.L_47 - .L_46)
	.align		4
.L_46:
        /*00b8*/ 	.word	index@(.nv.constant0._Z25pq_train_kmeans_iterationPK6__halfPS_PhPiiii)
        /*00bc*/ 	.short	0x0380
        /*00be*/ 	.short	0x002c


	//----- nvinfo : EIATTR_SW_WAR
	.align		4
.L_47:
        /*00c0*/ 	.byte	0x04, 0x36
        /*00c2*/ 	.short	(.L_49 - .L_48)
.L_48:
        /*00c4*/ 	.word	0x00000008
.L_49:


//--------------------- .nv.info._Z15pq_search_batch16ProductQuantizerPK6__halfPiPfii --------------------------
	.section	.nv.info._Z15pq_search_batch16ProductQuantizerPK6__halfPiPfii,"",@"SHT_CUDA_INFO"
	.sectionflags	@""
	.align	4


	//----- nvinfo : EIATTR_CUDA_API_VERSION
	.align		4
        /*0000*/ 	.byte	0x04, 0x37
        /*0002*/ 	.short	(.L_51 - .L_50)
.L_50:
        /*0004*/ 	.word	0x00000082


	//----- nvinfo : EIATTR_KPARAM_INFO
	.align		4
.L_51:
        /*0008*/ 	.byte	0x04, 0x17
        /*000a*/ 	.short	(.L_53 - .L_52)
.L_52:
        /*000c*/ 	.word	0x00000000
        /*0010*/ 	.short	0x0005
        /*0012*/ 	.short	0x0044
        /*0014*/ 	.byte	0x00, 0xf0, 0x11, 0x00


	//----- nvinfo : EIATTR_KPARAM_INFO
	.align		4
.L_53:
        /*0018*/ 	.byte	0x04, 0x17
        /*001a*/ 	.short	(.L_55 - .L_54)
.L_54:
        /*001c*/ 	.word	0x00000000
        /*0020*/ 	.short	0x0004
        /*0022*/ 	.short	0x0040
        /*0024*/ 	.byte	0x00, 0xf0, 0x11, 0x00


	//----- nvinfo : EIATTR_KPARAM_INFO
	.align		4
.L_55:
        /*0028*/ 	.byte	0x04, 0x17
        /*002a*/ 	.short	(.L_57 - .L_56)
.L_56:
        /*002c*/ 	.word	0x00000000
        /*0030*/ 	.short	0x0003
        /*0032*/ 	.short	0x0038
        /*0034*/ 	.byte	0x00, 0xf5, 0x21, 0x00


	//----- nvinfo : EIATTR_KPARAM_INFO
	.align		4
.L_57:
        /*0038*/ 	.byte	0x04, 0x17
        /*003a*/ 	.short	(.L_59 - .L_58)
.L_58:
        /*003c*/ 	.word	0x00000000
        /*0040*/ 	.short	0x0002
        /*0042*/ 	.short	0x0030
        /*0044*/ 	.byte	0x00, 0xf5, 0x21, 0x00


	//----- nvinfo : EIATTR_KPARAM_INFO
	.align		4
.L_59:
        /*0048*/ 	.byte	0x04, 0x17
        /*004a*/ 	.short	(.L_61 - .L_60)
.L_60:
        /*004c*/ 	.word	0x00000000
        /*0050*/ 	.short	0x0001
        /*0052*/ 	.short	0x0028
        /*0054*/ 	.byte	0x00, 0xf5, 0x21, 0x00


	//----- nvinfo : EIATTR_KPARAM_INFO
	.align		4
.L_61:
        /*0058*/ 	.byte	0x04, 0x17
        /*005a*/ 	.short	(.L_63 - .L_62)
.L_62:
        /*005c*/ 	.word	0x00000000
        /*0060*/ 	.short	0x0000
        /*0062*/ 	.short	0x0000
        /*0064*/ 	.byte	0x00, 0xf0, 0xa1, 0x00


	//----- nvinfo : EIATTR_SPARSE_MMA_MASK
	.align		4
.L_63:
        /*0068*/ 	.byte	0x03, 0x50
        /*006a*/ 	.short	0x0000


	//----- nvinfo : EIATTR_MAXREG_COUNT
	.align		4
        /*006c*/ 	.byte	0x03, 0x1b
        /*006e*/ 	.short	0x00ff


	//----- nvinfo : EIATTR_NUM_BARRIERS
	.align		4
        /*0070*/ 	.byte	0x02, 0x4c
        /*0072*/ 	.byte	0x01
	.zero		1


	//----- nvinfo : EIATTR_MERCURY_ISA_VERSION
	.align		4
        /*0074*/ 	.byte	0x03, 0x5f
        /*0076*/ 	.short	0x0101


	//----- nvinfo : EIATTR_INT_WARP_WIDE_INSTR_OFFSETS
	.align		4
        /*0078*/ 	.byte	0x04, 0x31
        /*007a*/ 	.short	(.L_65 - .L_64)


	//   ....[0]....
.L_64:
        /*007c*/ 	.word	0x00002a70


	//   ....[1]....
        /*0080*/ 	.word	0x00002b10


	//   ....[2]....
        /*0084*/ 	.word	0x00003910


	//   ....[3]....
        /*0088*/ 	.word	0x000039a0


	//   ....[4]....
        /*008c*/ 	.word	0x00003b80


	//   ....[5]....
        /*0090*/ 	.word	0x00003c60


	//   ....[6]....
        /*0094*/ 	.word	0x00004a10


	//   ....[7]....
        /*0098*/ 	.word	0x00004ad0


	//----- nvinfo : EIATTR_VRC_CTA_INIT_COUNT
	.align		4
.L_65:
        /*009c*/ 	.byte	0x02, 0x4a
	.zero		1
	.zero		1


	//----- nvinfo : EIATTR_EXIT_INSTR_OFFSETS
	.align		4
        /*00a0*/ 	.byte	0x04, 0x1c
        /*00a2*/ 	.short	(.L_67 - .L_66)


	//   ....[0]....
.L_66:
        /*00a4*/ 	.word	0x00000040


	//   ....[1]....
        /*00a8*/ 	.word	0x00004c00


	//   ....[2]....
        /*00ac*/ 	.word	0x00005950


	//   ....[3]....
        /*00b0*/ 	.word	0x00006400


	//   ....[4]....
        /*00b4*/ 	.word	0x00006a00


	//   ....[5]....
        /*00b8*/ 	.word	0x00006df0


	//   ....[6]....
        /*00bc*/ 	.word	0x00006fc0


	//----- nvinfo : EIATTR_CRS_STACK_SIZE
	.align		4
.L_67:
        /*00c0*/ 	.byte	0x04, 0x1e
        /*00c2*/ 	.short	(.L_69 - .L_68)
.L_68:
        /*00c4*/ 	.word	0x00000000


	//----- nvinfo : EIATTR_CBANK_PARAM_SIZE
	.align		4
.L_69:
        /*00c8*/ 	.byte	0x03, 0x19
        /*00ca*/ 	.short	0x0048


	//----- nvinfo : EIATTR_PARAM_CBANK
	.align		4
        /*00cc*/ 	.byte	0x04, 0x0a
        /*00ce*/ 	.short	(.L_71 - .L_70)
	.align		4
.L_70:
        /*00d0*/ 	.word	index@(.nv.constant0._Z15pq_search_batch16ProductQuantizerPK6__halfPiPfii)
        /*00d4*/ 	.short	0x0380
        /*00d6*/ 	.short	0x0048


	//----- nvinfo : EIATTR_SW_WAR
	.align		4
.L_71:
        /*00d8*/ 	.byte	0x04, 0x36
        /*00da*/ 	.short	(.L_73 - .L_72)
.L_72:
        /*00dc*/ 	.word	0x00000008
.L_73:


//--------------------- .nv.info._Z15pq_encode_batch16ProductQuantizerPK6__halfPhi --------------------------
	.section	.nv.info._Z15pq_encode_batch16ProductQuantizerPK6__halfPhi,"",@"SHT_CUDA_INFO"
	.sectionflags	@""
	.align	4


	//----- nvinfo : EIATTR_CUDA_API_VERSION
	.align		4
        /*0000*/ 	.byte	0x04, 0x37
        /*0002*/ 	.short	(.L_75 - .L_74)
.L_74:
        /*0004*/ 	.word	0x00000082


	//----- nvinfo : EIATTR_KPARAM_INFO
	.align		4
.L_75:
        /*0008*/ 	.byte	0x04, 0x17
        /*000a*/ 	.short	(.L_77 - .L_76)
.L_76:
        /*000c*/ 	.word	0x00000000
        /*0010*/ 	.short	0x0003
        /*0012*/ 	.short	0x0038
        /*0014*/ 	.byte	0x00, 0xf0, 0x11, 0x00


	//----- nvinfo : EIATTR_KPARAM_INFO
	.align		4
.L_77:
        /*0018*/ 	.byte	0x04, 0x17
        /*001a*/ 	.short	(.L_79 - .L_78)
.L_78:
        /*001c*/ 	.word	0x00000000
        /*0020*/ 	.short	0x0002
        /*0022*/ 	.short	0x0030
        /*0024*/ 	.byte	0x00, 0xf5, 0x21, 0x00


	//----- nvinfo : EIATTR_KPARAM_INFO
	.align		4
.L_79:
        /*0028*/ 	.byte	0x04, 0x17
        /*002a*/ 	.short	(.L_81 - .L_80)
.L_80:
        /*002c*/ 	.word	0x00000000
        /*0030*/ 	.short	0x0001
        /*0032*/ 	.short	0x0028
        /*0034*/ 	.byte	0x00, 0xf5, 0x21, 0x00


	//----- nvinfo : EIATTR_KPARAM_INFO
	.align		4
.L_81:
        /*0038*/ 	.byte	0x04, 0x17
        /*003a*/ 	.short	(.L_83 - .L_82)
.L_82:
        /*003c*/ 	.word	0x00000000
        /*0040*/ 	.short	0x0000
        /*0042*/ 	.short	0x0000
        /*0044*/ 	.byte	0x00, 0xf0, 0xa1, 0x00


	//----- nvinfo : EIATTR_SPARSE_MMA_MASK
	.align		4
.L_83:
        /*0048*/ 	.byte	0x03, 0x50
        /*004a*/ 	.short	0x0000


	//----- nvinfo : EIATTR_MAXREG_COUNT
	.align		4
        /*004c*/ 	.byte	0x03, 0x1b
        /*004e*/ 	.short	0x00ff


	//----- nvinfo : EIATTR_MERCURY_ISA_VERSION
	.align		4
        /*0050*/ 	.byte	0x03, 0x5f
        /*0052*/ 	.short	0x0101


	//----- nvinfo : EIATTR_VRC_CTA_INIT_COUNT
	.align		4
        /*0054*/ 	.byte	0x02, 0x4a
	.zero		1
	.zero		1


	//----- nvinfo : EIATTR_EXIT_INSTR_OFFSETS
	.align		4
        /*0058*/ 	.byte	0x04, 0x1c
        /*005a*/ 	.short	(.L_85 - .L_84)


	//   ....[0]....
.L_84:
        /*005c*/ 	.word	0x00000070


	//   ....[1]....
        /*0060*/ 	.word	0x000000a0


	//   ....[2]....
        /*0064*/ 	.word	0x00000410


	//   ....[3]....
        /*0068*/ 	.word	0x000004b0


	//   ....[4]....
        /*006c*/ 	.word	0x000010a0


	//----- nvinfo : EIATTR_CBANK_PARAM_SIZE
	.align		4
.L_85:
        /*0070*/ 	.byte	0x03, 0x19
        /*0072*/ 	.short	0x003c


	//----- nvinfo : EIATTR_PARAM_CBANK
	.align		4
        /*0074*/ 	.byte	0x04, 0x0a
        /*0076*/ 	.short	(.L_87 - .L_86)
	.align		4
.L_86:
        /*0078*/ 	.word	index@(.nv.constant0._Z15pq_encode_batch16ProductQuantizerPK6__halfPhi)
        /*007c*/ 	.short	0x0380
        /*007e*/ 	.short	0x003c


	//----- nvinfo : EIATTR_SW_WAR
	.align		4
.L_87:
        /*0080*/ 	.byte	0x04, 0x36
        /*0082*/ 	.short	(.L_89 - .L_88)
.L_88:
        /*0084*/ 	.word	0x00000008
.L_89:


//--------------------- .nv.info._Z23pq_build_distance_table16ProductQuantizerPK6__halfPfi --------------------------
	.section	.nv.info._Z23pq_build_distance_table16ProductQuantizerPK6__halfPfi,"",@"SHT_CUDA_INFO"
	.sectionflags	@""
	.align	4


	//----- nvinfo : EIATTR_CUDA_API_VERSION
	.align		4
        /*0000*/ 	.byte	0x04, 0x37
        /*0002*/ 	.short	(.L_91 - .L_90)
.L_90:
        /*0004*/ 	.word	0x00000082


	//----- nvinfo : EIATTR_KPARAM_INFO
	.align		4
.L_91:
        /*0008*/ 	.byte	0x04, 0x17
        /*000a*/ 	.short	(.L_93 - .L_92)
.L_92:
        /*000c*/ 	.word	0x00000000
        /*0010*/ 	.short	0x0003
        /*0012*/ 	.short	0x0038
        /*0014*/ 	.byte	0x00, 0xf0, 0x11, 0x00


	//----- nvinfo : EIATTR_KPARAM_INFO
	.align		4
.L_93:
        /*0018*/ 	.byte	0x04, 0x17
        /*001a*/ 	.short	(.L_95 - .L_94)
.L_94:
        /*001c*/ 	.word	0x00000000
        /*0020*/ 	.short	0x0002
        /*0022*/ 	.short	0x0030
        /*0024*/ 	.byte	0x00, 0xf5, 0x21, 0x00


	//----- nvinfo : EIATTR_KPARAM_INFO
	.align		4
.L_95:
        /*0028*/ 	.byte	0x04, 0x17
        /*002a*/ 	.short	(.L_97 - .L_96)
.L_96:
        /*002c*/ 	.word	0x00000000
        /*0030*/ 	.short	0x0001
        /*0032*/ 	.short	0x0028
        /*0034*/ 	.byte	0x00, 0xf5, 0x21, 0x00


	//----- nvinfo : EIATTR_KPARAM_INFO
	.align		4
.L_97:
        /*0038*/ 	.byte	0x04, 0x17
        /*003a*/ 	.short	(.L_99 - .L_98)
.L_98:
        /*003c*/ 	.word	0x00000000
        /*0040*/ 	.short	0x0000
        /*0042*/ 	.short	0x0000
        /*0044*/ 	.byte	0x00, 0xf0, 0xa1, 0x00


	//----- nvinfo : EIATTR_SPARSE_MMA_MASK
	.align		4
.L_99:
        /*0048*/ 	.byte	0x03, 0x50
        /*004a*/ 	.short	0x0000


	//----- nvinfo : EIATTR_MAXREG_COUNT
	.align		4
        /*004c*/ 	.byte	0x03, 0x1b
        /*004e*/ 	.short	0x00ff


	//----- nvinfo : EIATTR_MERCURY_ISA_VERSION
	.align		4
        /*0050*/ 	.byte	0x03, 0x5f
        /*0052*/ 	.short	0x0101


	//----- nvinfo : EIATTR_VRC_CTA_INIT_COUNT
	.align		4
        /*0054*/ 	.byte	0x02, 0x4a
	.zero		1
	.zero		1


	//----- nvinfo : EIATTR_EXIT_INSTR_OFFSETS
	.align		4
        /*0058*/ 	.byte	0x04, 0x1c
        /*005a*/ 	.short	(.L_101 - .L_100)


	//   ....[0]....
.L_100:
        /*005c*/ 	.word	0x00000090


	//   ....[1]....
        /*0060*/ 	.word	0x00000c00


	//----- nvinfo : EIATTR_CBANK_PARAM_SIZE
	.align		4
.L_101:
        /*0064*/ 	.byte	0x03, 0x19
        /*0066*/ 	.short	0x003c


	//----- nvinfo : EIATTR_PARAM_CBANK
	.align		4
        /*0068*/ 	.byte	0x04, 0x0a
        /*006a*/ 	.short	(.L_103 - .L_102)
	.align		4
.L_102:
        /*006c*/ 	.word	index@(.nv.constant0._Z23pq_build_distance_table16ProductQuantizerPK6__halfPfi)
        /*0070*/ 	.short	0x0380
        /*0072*/ 	.short	0x003c


	//----- nvinfo : EIATTR_SW_WAR
	.align		4
.L_103:
        /*0074*/ 	.byte	0x04, 0x36
        /*0076*/ 	.short	(.L_105 - .L_104)
.L_104:
        /*0078*/ 	.word	0x00000008
.L_105:


//--------------------- .nv.callgraph             --------------------------
	.section	.nv.callgraph,"",@"SHT_CUDA_CALLGRAPH"
	.align	4
	.sectionentsize	8
	.align		4
        /*0000*/ 	.word	0x00000000
	.align		4
        /*0004*/ 	.word	0xffffffff
	.align		4
        /*0008*/ 	.word	0x00000000
	.align		4
        /*000c*/ 	.word	0xfffffffe
	.align		4
        /*0010*/ 	.word	0x00000000
	.align		4
        /*0014*/ 	.word	0xfffffffd
	.align		4
        /*0018*/ 	.word	0x00000000
	.align		4
        /*001c*/ 	.word	0xfffffffc


//--------------------- .text._Z25pq_train_kmeans_iterationPK6__halfPS_PhPiiii --------------------------
	.section	.text._Z25pq_train_kmeans_iterationPK6__halfPS_PhPiiii,"ax",@progbits
	.align	128
        .global         _Z25pq_train_kmeans_iterationPK6__halfPS_PhPiiii
        .type           _Z25pq_train_kmeans_iterationPK6__halfPS_PhPiiii,@function
        .size           _Z25pq_train_kmeans_iterationPK6__halfPS_PhPiiii,(.L_x_134 - _Z25pq_train_kmeans_iterationPK6__halfPS_PhPiiii)
        .other          _Z25pq_train_kmeans_iterationPK6__halfPS_PhPiiii,@"STO_CUDA_ENTRY STV_DEFAULT"
_Z25pq_train_kmeans_iterationPK6__halfPS_PhPiiii:
.text._Z25pq_train_kmeans_iterationPK6__halfPS_PhPiiii:
[----:B------:R-:W-:Y:S01]  /*0000*/  LDC R1, c[0x0][0x37c] ;  /* 0x0000df00ff017b82 */ /* 0x000fe20000000800 */
[----:B------:R-:W0:Y:S07]  /*0010*/  S2R R0, SR_TID.X ;  /* 0x0000000000007919 */ /* 0x000e2e0000002100 */
[----:B------:R-:W0:Y:S01]  /*0020*/  S2UR UR4, SR_CTAID.X ;  /* 0x00000000000479c3 */ /* 0x000e220000002500 */
[----:B------:R-:W1:Y:S07]  /*0030*/  LDCU UR5, c[0x0][0x3a0] ;  /* 0x00007400ff0577ac */ /* 0x000e6e0008000800 */
[----:B------:R-:W0:Y:S02]  /*0040*/  LDC R3, c[0x0][0x360] ;  /* 0x0000d800ff037b82 */ /* 0x000e240000000800 */
[----:B0-----:R-:W-:-:S05]  /*0050*/  IMAD R3, R3, UR4, R0 ;  /* 0x0000000403037c24 */ /* 0x001fca000f8e0200 */
[----:B-1----:R-:W-:-:S13]  /*0060*/  ISETP.GE.AND P0, PT, R3, UR5, PT ;  /* 0x0000000503007c0c */ /* 0x002fda000bf06270 */
[----:B------:R-:W-:Y:S05]  /*0070*/  @P0 EXIT ;  /* 0x000000000000094d */ /* 0x000fea0003800000 */
[----:B------:R-:W0:Y:S02]  /*0080*/  LDC R4, c[0x0][0x3a4] ;  /* 0x0000e900ff047b82 */ /* 0x000e240000000800 */
[----:B0-----:R-:W-:-:S13]  /*0090*/  ISETP.GE.AND P0, PT, R4, 0x1, PT ;  /* 0x000000010400780c */ /* 0x001fda0003f06270 */
[----:B------:R-:W-:Y:S05]  /*00a0*/  @!P0 EXIT ;  /* 0x000000000000894d */ /* 0x000fea0003800000 */
[----:B------:R-:W0:Y:S01]  /*00b0*/  LDCU UR4, c[0x0][0x3a8] ;  /* 0x00007500ff0477ac */ /* 0x000e220008000800 */
[----:B------:R-:W-:Y:S01]  /*00c0*/  IMAD R0, R3, R4, RZ ;  /* 0x0000000403007224 */ /* 0x000fe200078e02ff */
[----:B------:R-:W1:Y:S01]  /*00d0*/  LDCU.64 UR12, c[0x0][0x358] ;  /* 0x00006b00ff0c77ac */ /* 0x000e620008000a00 */
[----:B0-----:R-:W-:-:S09]  /*00e0*/  UISETP.GT.AND UP0, UPT, UR4, URZ, UPT ;  /* 0x000000ff0400728c */ /* 0x001fd2000bf04270 */
[----:B-1----:R-:W-:Y:S05]  /*00f0*/  BRA.U UP0, `(.L_x_0) ;  /* 0x0000000500847547 */ /* 0x002fea000b800000 */
[----:B------:R-:W0:Y:S01]  /*0100*/  LDC.64 R2, c[0x0][0x398] ;  /* 0x0000e600ff027b82 */ /* 0x000e220000000a00 */
[----:B------:R-:W-:Y:S01]  /*0110*/  ISETP.GT.AND P0, PT, R4, RZ, PT ;  /* 0x000000ff0400720c */ /* 0x000fe20003f04270 */
[----:B------:R-:W1:Y:S01]  /*0120*/  LDCU.64 UR8, c[0x0][0x390] ;  /* 0x00007200ff0877ac */ /* 0x000e620008000a00 */
[----:B------:R-:W-:-:S11]  /*0130*/  HFMA2 R5, -RZ, RZ, 0, 0 ;  /* 0x00000000ff057431 */ /* 0x000fd600000001ff */
[----:B------:R-:W-:Y:S05]  /*0140*/  @!P0 BRA `(.L_x_1) ;  /* 0x0000000400308947 */ /* 0x000fea0003800000 */
[----:B------:R-:W-:Y:S01]  /*0150*/  IMAD.IADD R6, R4, 0x1, -R5 ;  /* 0x0000000104067824 */ /* 0x000fe200078e0a05 */
[----:B------:R-:W-:-:S04]  /*0160*/  PLOP3.LUT P0, PT, PT, PT, PT, 0x80, 0x8 ;  /* 0x000000000008781c */ /* 0x000fc80003f0f070 */
[----:B------:R-:W-:-:S13]  /*0170*/  ISETP.GT.AND P1, PT, R6, 0x3, PT ;  /* 0x000000030600780c */ /* 0x000fda0003f24270 */
[----:B------:R-:W-:Y:S05]  /*0180*/  @!P1 BRA `(.L_x_2) ;  /* 0x0000000000ac9947 */ /* 0x000fea0003800000 */
[----:B------:R-:W2:Y:S01]  /*0190*/  LDC.64 R6, c[0x0][0x398] ;  /* 0x0000e600ff067b82 */ /* 0x000ea20000000a00 */
[----:B------:R-:W-:Y:S01]  /*01a0*/  PLOP3.LUT P0, PT, PT, PT, PT, 0x8, 0x80 ;  /* 0x000000000080781c */ /* 0x000fe20003f0e170 */
[----:B------:R-:W3:Y:S01]  /*01b0*/  LDCU.64 UR6, c[0x0][0x390] ;  /* 0x00007200ff0677ac */ /* 0x000ee20008000a00 */
[----:B------:R-:W-:-:S11]  /*01c0*/  IADD3 R8, PT, PT, R4, -0x3, RZ ;  /* 0xfffffffd04087810 */ /* 0x000fd60007ffe0ff */
.L_x_3:
[----:B------:R-:W4:Y:S01]  /*01d0*/  S2R R11, SR_LANEID ;  /* 0x00000000000b7919 */ /* 0x000f220000000000 */
[----:B------:R-:W-:Y:S01]  /*01e0*/  VOTEU.ANY UR4, UPT, PT ;  /* 0x0000000000047886 */ /* 0x000fe200038e0100 */
[----:B------:R-:W-:Y:S01]  /*01f0*/  IMAD.IADD R10, R0, 0x1, R5 ;  /* 0x00000001000a7824 */ /* 0x000fe200078e0205 */
[----:B------:R-:W-:Y:S02]  /*0200*/  UFLO.U32 UR5, UR4 ;  /* 0x00000004000572bd */ /* 0x000fe400080e0000 */
[----:B------:R-:W5:Y:S01]  /*0210*/  POPC R9, UR4 ;  /* 0x0000000400097d09 */ /* 0x000f620008000000 */
[C---:B------:R-:W-:Y:S01]  /*0220*/  VIADD R21, R5.reuse, 0x2 ;  /* 0x0000000205157836 */ /* 0x040fe20000000000 */
[C---:B---3--:R-:W-:Y:S01]  /*0230*/  IADD3 R14, P2, PT, R10.reuse, UR6, RZ ;  /* 0x000000060a0e7c10 */ /* 0x048fe2000ff5e0ff */
[C---:B------:R-:W-:Y:S01]  /*0240*/  IMAD.SHL.U32 R19, R5.reuse, 0x100, RZ ;  /* 0x0000010005137824 */ /* 0x040fe200078e00ff */
[----:B------:R-:W-:Y:S02]  /*0250*/  IADD3 R23, PT, PT, R5, 0x3, RZ ;  /* 0x0000000305177810 */ /* 0x000fe40007ffe0ff */
[----:B------:R-:W-:Y:S01]  /*0260*/  LEA.HI.X.SX32 R15, R10, UR7, 0x1, P2 ;  /* 0x000000070a0f7c11 */ /* 0x000fe200090f0eff */
[----:B--2---:R-:W-:-:S04]  /*0270*/  IMAD.WIDE.U32 R18, R19, 0x4, R6 ;  /* 0x0000000413127825 */ /* 0x004fc800078e0006 */
[----:B------:R-:W-:Y:S01]  /*0280*/  IMAD.IADD R20, R0, 0x1, R23 ;  /* 0x0000000100147824 */ /* 0x000fe200078e0217 */
[----:B------:R2:W-:Y:S01]  /*0290*/  STG.E.U8 desc[UR12][R14.64], RZ ;  /* 0x000000ff0e007986 */ /* 0x0005e2000c10110c */
[----:B----4-:R-:W-:Y:S02]  /*02a0*/  ISETP.EQ.U32.AND P1, PT, R11, UR5, PT ;  /* 0x000000050b007c0c */ /* 0x010fe4000bf22070 */
[----:B------:R-:W-:-:S04]  /*02b0*/  IADD3 R11, PT, PT, R5, 0x1, RZ ;  /* 0x00000001050b7810 */ /* 0x000fc80007ffe0ff */
[C---:B------:R-:W-:Y:S01]  /*02c0*/  IADD3 R13, PT, PT, R0.reuse, R11, RZ ;  /* 0x0000000b000d7210 */ /* 0x040fe20007ffe0ff */
[----:B------:R-:W-:Y:S01]  /*02d0*/  IMAD.SHL.U32 R17, R11, 0x100, RZ ;  /* 0x000001000b117824 */ /* 0x000fe200078e00ff */
[----:B------:R-:W-:Y:S02]  /*02e0*/  IADD3 R11, PT, PT, R0, R21, RZ ;  /* 0x00000015000b7210 */ /* 0x000fe40007ffe0ff */
[----:B------:R-:W-:Y:S02]  /*02f0*/  IADD3 R12, P2, PT, R13, UR6, RZ ;  /* 0x000000060d0c7c10 */ /* 0x000fe4000ff5e0ff */
[----:B------:R-:W-:Y:S01]  /*0300*/  SHF.L.U32 R21, R21, 0x8, RZ ;  /* 0x0000000815157819 */ /* 0x000fe200000006ff */
[----:B------:R-:W-:Y:S01]  /*0310*/  IMAD.SHL.U32 R23, R23, 0x100, RZ ;  /* 0x0000010017177824 */ /* 0x000fe200078e00ff */
[----:B------:R-:W-:Y:S01]  /*0320*/  LEA.HI.X.SX32 R13, R13, UR7, 0x1, P2 ;  /* 0x000000070d0d7c11 */ /* 0x000fe200090f0eff */
[----:B-----5:R3:W-:Y:S01]  /*0330*/  @P1 REDG.E.ADD.STRONG.GPU desc[UR12][R18.64], R9 ;  /* 0x000000091200198e */ /* 0x0207e2000c12e10c */
[----:B------:R-:W-:Y:S01]  /*0340*/  IADD3 R10, P2, PT, R11, UR6, RZ ;  /* 0x000000060b0a7c10 */ /* 0x000fe2000ff5e0ff */
[----:B------:R-:W-:Y:S01]  /*0350*/  IMAD.WIDE.U32 R16, R17, 0x4, R6 ;  /* 0x0000000411107825 */ /* 0x000fe200078e0006 */
[----:B--2---:R-:W-:Y:S01]  /*0360*/  IADD3 R14, P3, PT, R20, UR6, RZ ;  /* 0x00000006140e7c10 */ /* 0x004fe2000ff7e0ff */
[----:B------:R2:W-:Y:S01]  /*0370*/  STG.E.U8 desc[UR12][R12.64], RZ ;  /* 0x000000ff0c007986 */ /* 0x0005e2000c10110c */
[----:B------:R-:W-:-:S02]  /*0380*/  LEA.HI.X.SX32 R11, R11, UR7, 0x1, P2 ;  /* 0x000000070b0b7c11 */ /* 0x000fc400090f0eff */
[----:B------:R-:W-:Y:S01]  /*0390*/  LEA.HI.X.SX32 R15, R20, UR7, 0x1, P3 ;  /* 0x00000007140f7c11 */ /* 0x000fe200098f0eff */
[----:B------:R4:W-:Y:S01]  /*03a0*/  @P1 REDG.E.ADD.STRONG.GPU desc[UR12][R16.64], R9 ;  /* 0x000000091000198e */ /* 0x0009e2000c12e10c */
[----:B---3--:R-:W-:-:S03]  /*03b0*/  IMAD.WIDE.U32 R18, R21, 0x4, R6 ;  /* 0x0000000415127825 */ /* 0x008fc600078e0006 */
[----:B------:R4:W-:Y:S01]  /*03c0*/  STG.E.U8 desc[UR12][R10.64], RZ ;  /* 0x000000ff0a007986 */ /* 0x0009e2000c10110c */
[----:B------:R-:W-:Y:S01]  /*03d0*/  IADD3 R5, PT, PT, R5, 0x4, RZ ;  /* 0x0000000405057810 */ /* 0x000fe20007ffe0ff */
[----:B--2---:R-:W-:Y:S02]  /*03e0*/  IMAD.WIDE.U32 R12, R23, 0x4, R6 ;  /* 0x00000004170c7825 */ /* 0x004fe400078e0006 */
[----:B------:R4:W-:Y:S04]  /*03f0*/  @P1 REDG.E.ADD.STRONG.GPU desc[UR12][R18.64], R9 ;  /* 0x000000091200198e */ /* 0x0009e8000c12e10c */
[----:B------:R4:W-:Y:S04]  /*0400*/  STG.E.U8 desc[UR12][R14.64], RZ ;  /* 0x000000ff0e007986 */ /* 0x0009e8000c10110c */
[----:B------:R4:W-:Y:S01]  /*0410*/  @P1 REDG.E.ADD.STRONG.GPU desc[UR12][R12.64], R9 ;  /* 0x000000090c00198e */ /* 0x0009e2000c12e10c */
[----:B------:R-:W-:-:S13]  /*0420*/  ISETP.GE.AND P1, PT, R5, R8, PT ;  /* 0x000000080500720c */ /* 0x000fda0003f26270 */
[----:B----4-:R-:W-:Y:S05]  /*0430*/  @!P1 BRA `(.L_x_3) ;  /* 0xfffffffc00649947 */ /* 0x010fea000383ffff */
.L_x_2:
[----:B------:R-:W-:-:S05]  /*0440*/  IMAD.IADD R6, R4, 0x1, -R5 ;  /* 0x0000000104067824 */ /* 0x000fca00078e0a05 */
[----:B------:R-:W-:-:S13]  /*0450*/  ISETP.GT.AND P1, PT, R6, 0x1, PT ;  /* 0x000000010600780c */ /* 0x000fda0003f24270 */
[----:B------:R-:W-:Y:S05]  /*0460*/  @!P1 BRA `(.L_x_4) ;  /* 0x0000000000609947 */ /* 0x000fea0003800000 */
[----:B------:R-:W2:Y:S01]  /*0470*/  S2R R6, SR_LANEID ;  /* 0x0000000000067919 */ /* 0x000ea20000000000 */
[----:B------:R-:W3:Y:S01]  /*0480*/  LDCU.64 UR6, c[0x0][0x390] ;  /* 0x00007200ff0677ac */ /* 0x000ee20008000a00 */
[----:B------:R-:W4:Y:S01]  /*0490*/  LDC.64 R10, c[0x0][0x398] ;  /* 0x0000e600ff0a7b82 */ /* 0x000f220000000a00 */
[C---:B------:R-:W-:Y:S01]  /*04a0*/  IADD3 R7, PT, PT, R5.reuse, 0x1, RZ ;  /* 0x0000000105077810 */ /* 0x040fe20007ffe0ff */
[C---:B------:R-:W-:Y:S01]  /*04b0*/  IMAD.IADD R9, R0.reuse, 0x1, R5 ;  /* 0x0000000100097824 */ /* 0x040fe200078e0205 */
[----:B------:R-:W-:Y:S01]  /*04c0*/  VOTEU.ANY UR4, UPT, PT ;  /* 0x0000000000047886 */ /* 0x000fe200038e0100 */
[----:B------:R-:W-:Y:S01]  /*04d0*/  IMAD.SHL.U32 R13, R5, 0x100, RZ ;  /* 0x00000100050d7824 */ /* 0x000fe200078e00ff */
[----:B------:R-:W-:Y:S02]  /*04e0*/  UFLO.U32 UR5, UR4 ;  /* 0x00000004000572bd */ /* 0x000fe400080e0000 */
[----:B------:R-:W5:Y:S01]  /*04f0*/  POPC R17, UR4 ;  /* 0x0000000400117d09 */ /* 0x000f620008000000 */
[----:B------:R-:W-:-:S02]  /*0500*/  IADD3 R12, PT, PT, R0, R7, RZ ;  /* 0x00000007000c7210 */ /* 0x000fc40007ffe0ff */
[----:B------:R-:W-:Y:S02]  /*0510*/  SHF.L.U32 R15, R7, 0x8, RZ ;  /* 0x00000008070f7819 */ /* 0x000fe400000006ff */
[----:B---3--:R-:W-:Y:S02]  /*0520*/  IADD3 R8, P2, PT, R12, UR6, RZ ;  /* 0x000000060c087c10 */ /* 0x008fe4000ff5e0ff */
[----:B--2---:R-:W-:Y:S02]  /*0530*/  ISETP.EQ.U32.AND P0, PT, R6, UR5, PT ;  /* 0x0000000506007c0c */ /* 0x004fe4000bf02070 */
[----:B------:R-:W-:-:S04]  /*0540*/  IADD3 R6, P1, PT, R9, UR6, RZ ;  /* 0x0000000609067c10 */ /* 0x000fc8000ff3e0ff */
[----:B------:R-:W-:Y:S02]  /*0550*/  LEA.HI.X.SX32 R7, R9, UR7, 0x1, P1 ;  /* 0x0000000709077c11 */ /* 0x000fe400088f0eff */
[----:B------:R-:W-:Y:S01]  /*0560*/  LEA.HI.X.SX32 R9, R12, UR7, 0x1, P2 ;  /* 0x000000070c097c11 */ /* 0x000fe200090f0eff */
[--C-:B----4-:R-:W-:Y:S02]  /*0570*/  IMAD.WIDE.U32 R12, R13, 0x4, R10.reuse ;  /* 0x000000040d0c7825 */ /* 0x110fe400078e000a */
[----:B------:R2:W-:Y:S02]  /*0580*/  STG.E.U8 desc[UR12][R6.64], RZ ;  /* 0x000000ff06007986 */ /* 0x0005e4000c10110c */
[----:B------:R-:W-:Y:S02]  /*0590*/  IMAD.WIDE.U32 R10, R15, 0x4, R10 ;  /* 0x000000040f0a7825 */ /* 0x000fe400078e000a */
[----:B-----5:R2:W-:Y:S02]  /*05a0*/  @P0 REDG.E.ADD.STRONG.GPU desc[UR12][R12.64], R17 ;  /* 0x000000110c00098e */ /* 0x0205e4000c12e10c */
[----:B------:R-:W-:-:S02]  /*05b0*/  VIADD R5, R5, 0x2 ;  /* 0x0000000205057836 */ /* 0x000fc40000000000 */
[----:B------:R2:W-:Y:S04]  /*05c0*/  STG.E.U8 desc[UR12][R8.64], RZ ;  /* 0x000000ff08007986 */ /* 0x0005e8000c10110c */
[----:B------:R2:W-:Y:S01]  /*05d0*/  @P0 REDG.E.ADD.STRONG.GPU desc[UR12][R10.64], R17 ;  /* 0x000000110a00098e */ /* 0x0005e2000c12e10c */
[----:B------:R-:W-:-:S13]  /*05e0*/  PLOP3.LUT P0, PT, PT, PT, PT, 0x8, 0x80 ;  /* 0x000000000080781c */ /* 0x000fda0003f0e170 */
.L_x_4:
[----:B------:R-:W-:-:S13]  /*05f0*/  ISETP.NE.OR P0, PT, R5, R4, P0 ;  /* 0x000000040500720c */ /* 0x000fda0000705670 */
[----:B-1----:R-:W-:Y:S05]  /*0600*/  @!P0 EXIT ;  /* 0x000000000000894d */ /* 0x002fea0003800000 */
.L_x_1:
[----:B--2---:R-:W2:Y:S01]  /*0610*/  S2R R6, SR_LANEID ;  /* 0x0000000000067919 */ /* 0x004ea20000000000 */
[----:B------:R-:W-:Y:S01]  /*0620*/  VOTEU.ANY UR4, UPT, PT ;  /* 0x0000000000047886 */ /* 0x000fe200038e0100 */
[----:B------:R-:W-:Y:S01]  /*0630*/  IADD3 R7, PT, PT, R0, R5, RZ ;  /* 0x0000000500077210 */ /* 0x000fe20007ffe0ff */
[----:B------:R-:W-:Y:S02]  /*0640*/  UFLO.U32 UR5, UR4 ;  /* 0x00000004000572bd */ /* 0x000fe400080e0000 */
[----:B------:R-:W3:Y:S01]  /*0650*/  POPC R11, UR4 ;  /* 0x00000004000b7d09 */ /* 0x000ee20008000000 */
[C---:B------:R-:W-:Y:S01]  /*0660*/  IMAD.SHL.U32 R9, R5.reuse, 0x100, RZ ;  /* 0x0000010005097824 */ /* 0x040fe200078e00ff */
[----:B------:R-:W-:-:S03]  /*0670*/  IADD3 R5, PT, PT, R5, 0x1, RZ ;  /* 0x0000000105057810 */ /* 0x000fc60007ffe0ff */
[----:B0-----:R-:W-:Y:S01]  /*0680*/  IMAD.WIDE.U32 R8, R9, 0x4, R2 ;  /* 0x0000000409087825 */ /* 0x001fe200078e0002 */
[----:B--2---:R-:W-:Y:S02]  /*0690*/  ISETP.EQ.U32.AND P0, PT, R6, UR5, PT ;  /* 0x0000000506007c0c */ /* 0x004fe4000bf02070 */
[----:B-1----:R-:W-:-:S04]  /*06a0*/  IADD3 R6, P1, PT, R7, UR8, RZ ;  /* 0x0000000807067c10 */ /* 0x002fc8000ff3e0ff */
[----:B------:R-:W-:-:S05]  /*06b0*/  LEA.HI.X.SX32 R7, R7, UR9, 0x1, P1 ;  /* 0x0000000907077c11 */ /* 0x000fca00088f0eff */
[----:B------:R4:W-:Y:S04]  /*06c0*/  STG.E.U8 desc[UR12][R6.64], RZ ;  /* 0x000000ff06007986 */ /* 0x0009e8000c10110c */
[----:B---3--:R4:W-:Y:S01]  /*06d0*/  @P0 REDG.E.ADD.STRONG.GPU desc[UR12][R8.64], R11 ;  /* 0x0000000b0800098e */ /* 0x0089e2000c12e10c */
[----:B------:R-:W-:-:S13]  /*06e0*/  ISETP.NE.AND P0, PT, R5, R4, PT ;  /* 0x000000040500720c */ /* 0x000fda0003f05270 */
[----:B----4-:R-:W-:Y:S05]  /*06f0*/  @P0 BRA `(.L_x_1) ;  /* 0xfffffffc00c40947 */ /* 0x010fea000383ffff */
[----:B------:R-:W-:Y:S05]  /*0700*/  EXIT ;  /* 0x000000000000794d */ /* 0x000fea0003800000 */
.L_x_0:
[----:B------:R-:W-:Y:S02]  /*0710*/  ULOP3.LUT UR5, UR4, 0x7ffffff8, URZ, 0xc0, !UPT ;  /* 0x7ffffff804057892 */ /* 0x000fe4000f8ec0ff */
[----:B------:R-:W-:Y:S01]  /*0720*/  IMAD R6, R0, UR4, RZ ;  /* 0x0000000400067c24 */ /* 0x000fe2000f8e02ff */
[----:B------:R-:W-:Y:S01]  /*0730*/  ULOP3.LUT UR7, UR4, 0x7, URZ, 0xc0, !UPT ;  /* 0x0000000704077892 */ /* 0x000fe2000f8ec0ff */
[----:B------:R-:W-:Y:S01]  /*0740*/  IMAD.MOV.U32 R7, RZ, RZ, RZ ;  /* 0x000000ffff077224 */ /* 0x000fe200078e00ff */
[----:B------:R-:W-:Y:S02]  /*0750*/  ULOP3.LUT UR8, UR4, 0x3, URZ, 0xc0, !UPT ;  /* 0x0000000304087892 */ /* 0x000fe4000f8ec0ff */
[----:B------:R-:W-:Y:S02]  /*0760*/  USHF.L.U32 UR9, UR4, 0x8, URZ ;  /* 0x0000000804097899 */ /* 0x000fe400080006ff */
[----:B------:R-:W-:-:S12]  /*0770*/  UIADD3 UR6, UPT, UPT, -UR5, URZ, URZ ;  /* 0x000000ff05067290 */ /* 0x000fd8000fffe1ff */
.L_x_11:
[----:B0-----:R-:W0:Y:S01]  /*0780*/  LDCU UR4, c[0x0][0x3a8] ;  /* 0x00007500ff0477ac */ /* 0x001e220008000800 */
[C---:B------:R-:W-:Y:S02]  /*0790*/  IMAD R8, R7.reuse, UR9, RZ ;  /* 0x0000000907087c24 */ /* 0x040fe4000f8e02ff */
[----:B------:R-:W-:Y:S01]  /*07a0*/  HFMA2 R12, -RZ, RZ, 0, 0 ;  /* 0x00000000ff0c7431 */ /* 0x000fe200000001ff */
[----:B------:R-:W-:Y:S02]  /*07b0*/  MOV R10, 0x7f800000 ;  /* 0x7f800000000a7802 */ /* 0x000fe40000000f00 */
[----:B------:R-:W-:Y:S02]  /*07c0*/  PRMT R11, RZ, 0x7610, R11 ;  /* 0x00007610ff0b7816 */ /* 0x000fe4000000000b */
[----:B------:R-:W-:Y:S01]  /*07d0*/  SHF.R.S32.HI R18, RZ, 0x1f, R8 ;  /* 0x0000001fff127819 */ /* 0x000fe20000011408 */
[----:B0-----:R-:W-:-:S05]  /*07e0*/  IMAD R9, R7, UR4, RZ ;  /* 0x0000000407097c24 */ /* 0x001fca000f8e02ff */
[----:B------:R-:W-:-:S04]  /*07f0*/  IADD3 R9, P0, PT, R9, R6, RZ ;  /* 0x0000000609097210 */ /* 0x000fc80007f1e0ff */
[----:B------:R-:W-:-:S09]  /*0800*/  LEA.HI.X.SX32 R14, R6, RZ, 0x1, P0 ;  /* 0x000000ff060e7211 */ /* 0x000fd200000f0eff */
.L_x_10:
[----:B------:R-:W0:Y:S01]  /*0810*/  LDCU UR11, c[0x0][0x3a8] ;  /* 0x00007500ff0b77ac */ /* 0x000e220008000800 */
[----:B------:R-:W-:Y:S01]  /*0820*/  IMAD.MOV.U32 R15, RZ, RZ, RZ ;  /* 0x000000ffff0f7224 */ /* 0x000fe200078e00ff */
[----:B------:R-:W-:Y:S01]  /*0830*/  UMOV UR4, URZ ;  /* 0x000000ff00047c82 */ /* 0x000fe20008000000 */
[----:B0-----:R-:W-:Y:S02]  /*0840*/  UISETP.GE.U32.AND UP0, UPT, UR11, 0x8, UPT ;  /* 0x000000080b00788c */ /* 0x001fe4000bf06070 */
[----:B------:R-:W-:-:S05]  /*0850*/  IMAD R13, R12, UR11, RZ ;  /* 0x0000000b0c0d7c24 */ /* 0x000fca000f8e02ff */
[----:B------:R-:W-:-:S04]  /*0860*/  IADD3 R13, P0, PT, R13, R8, RZ ;  /* 0x000000080d0d7210 */ /* 0x000fc80007f1e0ff */
[----:B------:R-:W-:Y:S01]  /*0870*/  IADD3.X R16, PT, PT, RZ, R18, RZ, P0, !PT ;  /* 0x00000012ff107210 */ /* 0x000fe200007fe4ff */
[----:B------:R-:W-:Y:S08]  /*0880*/  BRA.U !UP0, `(.L_x_5) ;  /* 0x0000000508107547 */ /* 0x000ff0000b800000 */
[----:B------:R-:W0:Y:S01]  /*0890*/  LDC.64 R2, c[0x0][0x380] ;  /* 0x0000e000ff027b82 */ /* 0x000e220000000a00 */
[----:B------:R-:W-:Y:S01]  /*08a0*/  MOV R15, RZ ;  /* 0x000000ff000f7202 */ /* 0x000fe20000000f00 */
[----:B------:R-:W-:-:S06]  /*08b0*/  UMOV UR4, UR6 ;  /* 0x0000000600047c82 */ /* 0x000fcc0008000000 */
[----:B------:R-:W1:Y:S01]  /*08c0*/  LDC.64 R4, c[0x0][0x388] ;  /* 0x0000e200ff047b82 */ /* 0x000e620000000a00 */
[----:B0-----:R-:W-:-:S04]  /*08d0*/  LEA R2, P0, R9, R2, 0x1 ;  /* 0x0000000209027211 */ /* 0x001fc800078008ff */
[----:B------:R-:W-:Y:S02]  /*08e0*/  IADD3 R2, P1, PT, R2, 0x8, RZ ;  /* 0x0000000802027810 */ /* 0x000fe40007f3e0ff */
[----:B------:R-:W-:Y:S02]  /*08f0*/  LEA.HI.X R3, R9, R3, R14, 0x1, P0 ;  /* 0x0000000309037211 */ /* 0x000fe400000f0c0e */
[----:B-1----:R-:W-:-:S03]  /*0900*/  LEA R4, P2, R13, R4, 0x1 ;  /* 0x000000040d047211 */ /* 0x002fc600078408ff */
[----:B------:R-:W-:Y:S01]  /*0910*/  IMAD.X R3, RZ, RZ, R3, P1 ;  /* 0x000000ffff037224 */ /* 0x000fe200008e0603 */
[----:B------:R-:W-:Y:S02]  /*0920*/  IADD3 R4, P3, PT, R4, 0x8, RZ ;  /* 0x0000000804047810 */ /* 0x000fe40007f7e0ff */
[----:B------:R-:W-:-:S04]  /*0930*/  LEA.HI.X R5, R13, R5, R16, 0x1, P2 ;  /* 0x000000050d057211 */ /* 0x000fc800010f0c10 */
[----:B------:R-:W-:-:S07]  /*0940*/  IADD3.X R5, PT, PT, RZ, R5, RZ, P3, !PT ;  /* 0x00000005ff057210 */ /* 0x000fce0001ffe4ff */
.L_x_6:
[----:B------:R-:W2:Y:S04]  /*0950*/  LDG.E.U16 R17, desc[UR12][R2.64+-0x8] ;  /* 0xfffff80c02117981 */ /* 0x000ea8000c1e1500 */
[----:B------:R-:W3:Y:S04]  /*0960*/  LDG.E.U16 R23, desc[UR12][R4.64+-0x8] ;  /* 0xfffff80c04177981 */ /* 0x000ee8000c1e1500 */
[----:B------:R-:W4:Y:S04]  /*0970*/  LDG.E.U16 R25, desc[UR12][R2.64+-0x6] ;  /* 0xfffffa0c02197981 */ /* 0x000f28000c1e1500 */
[----:B------:R-:W5:Y:S04]  /*0980*/  LDG.E.U16 R26, desc[UR12][R4.64+-0x6] ;  /* 0xfffffa0c041a7981 */ /* 0x000f68000c1e1500 */
[----:B------:R-:W5:Y:S04]  /*0990*/  LDG.E.U16 R22, desc[UR12][R2.64+-0x4] ;  /* 0xfffffc0c02167981 */ /* 0x000f68000c1e1500 */
[----:B------:R-:W5:Y:S04]  /*09a0*/  LDG.E.U16 R21, desc[UR12][R4.64+-0x4] ;  /* 0xfffffc0c04157981 */ /* 0x000f68000c1e1500 */
[----:B------:R-:W5:Y:S04]  /*09b0*/  LDG.E.U16 R20, desc[UR12][R2.64+-0x2] ;  /* 0xfffffe0c02147981 */ /* 0x000f68000c1e1500 */
[----:B------:R-:W5:Y:S01]  /*09c0*/  LDG.E.U16 R19, desc[UR12][R4.64+-0x2] ;  /* 0xfffffe0c04137981 */ /* 0x000f62000c1e1500 */
[----:B--2---:R-:W-:-:S02]  /*09d0*/  HADD2.F32 R17, -RZ, R17.H0_H0 ;  /* 0x20000011ff117230 */ /* 0x004fc40000004100 */
[----:B---3--:R-:W-:Y:S02]  /*09e0*/  HADD2.F32 R24, -RZ, R23.H0_H0 ;  /* 0x20000017ff187230 */ /* 0x008fe40000004100 */
[----:B----4-:R-:W-:-:S03]  /*09f0*/  HADD2.F32 R25, -RZ, R25.H0_H0 ;  /* 0x20000019ff197230 */ /* 0x010fc60000004100 */
[----:B------:R-:W-:Y:S02]  /*0a00*/  FADD R24, R17, -R24 ;  /* 0x8000001811187221 */ /* 0x000fe40000000000 */
[----:B------:R-:W2:Y:S01]  /*0a10*/  LDG.E.U16 R17, desc[UR12][R4.64] ;  /* 0x0000000c04117981 */ /* 0x000ea2000c1e1500 */
[----:B-----5:R-:W-:Y:S02]  /*0a20*/  HADD2.F32 R26, -RZ, R26.H0_H0 ;  /* 0x2000001aff1a7230 */ /* 0x020fe40000004100 */
[----:B------:R-:W-:Y:S02]  /*0a30*/  FFMA R23, R24, R24, R15 ;  /* 0x0000001818177223 */ /* 0x000fe4000000000f */
[----:B------:R-:W3:Y:S01]  /*0a40*/  LDG.E.U16 R15, desc[UR12][R2.64] ;  /* 0x0000000c020f7981 */ /* 0x000ee2000c1e1500 */
[----:B------:R-:W-:Y:S02]  /*0a50*/  HADD2.F32 R24, -RZ, R22.H0_H0 ;  /* 0x20000016ff187230 */ /* 0x000fe40000004100 */
[----:B------:R-:W-:Y:S01]  /*0a60*/  FADD R26, R25, -R26 ;  /* 0x8000001a191a7221 */ /* 0x000fe20000000000 */
[----:B------:R-:W4:Y:S01]  /*0a70*/  LDG.E.U16 R22, desc[UR12][R4.64+0x2] ;  /* 0x0000020c04167981 */ /* 0x000f22000c1e1500 */
[----:B------:R-:W-:-:S02]  /*0a80*/  HADD2.F32 R25, -RZ, R21.H0_H0 ;  /* 0x20000015ff197230 */ /* 0x000fc40000004100 */
[----:B------:R-:W-:Y:S01]  /*0a90*/  FFMA R23, R26, R26, R23 ;  /* 0x0000001a1a177223 */ /* 0x000fe20000000017 */
[----:B------:R-:W5:Y:S02]  /*0aa0*/  LDG.E.U16 R21, desc[UR12][R2.64+0x2] ;  /* 0x0000020c02157981 */ /* 0x000f64000c1e1500 */
[----:B------:R-:W-:Y:S01]  /*0ab0*/  FADD R24, R24, -R25 ;  /* 0x8000001918187221 */ /* 0x000fe20000000000 */
[----:B------:R-:W-:Y:S02]  /*0ac0*/  HADD2.F32 R25, -RZ, R20.H0_H0 ;  /* 0x20000014ff197230 */ /* 0x000fe40000004100 */
[----:B------:R-:W-:Y:S01]  /*0ad0*/  HADD2.F32 R26, -RZ, R19.H0_H0 ;  /* 0x20000013ff1a7230 */ /* 0x000fe20000004100 */
[----:B------:R-:W5:Y:S01]  /*0ae0*/  LDG.E.U16 R20, desc[UR12][R2.64+0x4] ;  /* 0x0000040c02147981 */ /* 0x000f62000c1e1500 */
[----:B------:R-:W-:-:S03]  /*0af0*/  FFMA R23, R24, R24, R23 ;  /* 0x0000001818177223 */ /* 0x000fc60000000017 */
[----:B------:R-:W5:Y:S01]  /*0b00*/  LDG.E.U16 R19, desc[UR12][R4.64+0x4] ;  /* 0x0000040c04137981 */ /* 0x000f62000c1e1500 */
[----:B------:R-:W-:-:S03]  /*0b10*/  FADD R26, R25, -R26 ;  /* 0x8000001a191a7221 */ /* 0x000fc60000000000 */
[----:B------:R0:W5:Y:S04]  /*0b20*/  LDG.E.U16 R25, desc[UR12][R2.64+0x6] ;  /* 0x0000060c02197981 */ /* 0x000168000c1e1500 */
[----:B------:R1:W5:Y:S01]  /*0b30*/  LDG.E.U16 R24, desc[UR12][R4.64+0x6] ;  /* 0x0000060c04187981 */ /* 0x000362000c1e1500 */
[----:B------:R-:W-:Y:S01]  /*0b40*/  FFMA R23, R26, R26, R23 ;  /* 0x0000001a1a177223 */ /* 0x000fe20000000017 */
[----:B------:R-:W-:-:S04]  /*0b50*/  UIADD3 UR4, UPT, UPT, UR4, 0x8, URZ ;  /* 0x0000000804047890 */ /* 0x000fc8000fffe0ff */
[----:B------:R-:W-:Y:S01]  /*0b60*/  UISETP.NE.AND UP0, UPT, UR4, URZ, UPT ;  /* 0x000000ff0400728c */ /* 0x000fe2000bf05270 */
[----:B0-----:R-:W-:Y:S02]  /*0b70*/  IADD3 R2, P0, PT, R2, 0x10, RZ ;  /* 0x0000001002027810 */ /* 0x001fe40007f1e0ff */
[----:B-1----:R-:W-:Y:S02]  /*0b80*/  IADD3 R4, P1, PT, R4, 0x10, RZ ;  /* 0x0000001004047810 */ /* 0x002fe40007f3e0ff */
[----:B------:R-:W-:-:S03]  /*0b90*/  IADD3.X R3, PT, PT, RZ, R3, RZ, P0, !PT ;  /* 0x00000003ff037210 */ /* 0x000fc600007fe4ff */
[----:B------:R-:W-:Y:S02]  /*0ba0*/  IMAD.X R5, RZ, RZ, R5, P1 ;  /* 0x000000ffff057224 */ /* 0x000fe400008e0605 */
[----:B--2---:R-:W-:Y:S02]  /*0bb0*/  HADD2.F32 R28, -RZ, R17.H0_H0 ;  /* 0x20000011ff1c7230 */ /* 0x004fe40000004100 */
[----:B---3--:R-:W-:Y:S02]  /*0bc0*/  HADD2.F32 R15, -RZ, R15.H0_H0 ;  /* 0x2000000fff0f7230 */ /* 0x008fe40000004100 */
[----:B----4-:R-:W-:-:S03]  /*0bd0*/  HADD2.F32 R22, -RZ, R22.H0_H0 ;  /* 0x20000016ff167230 */ /* 0x010fc60000004100 */
[----:B------:R-:W-:Y:S01]  /*0be0*/  FADD R28, R15, -R28 ;  /* 0x8000001c0f1c7221 */ /* 0x000fe20000000000 */
[----:B-----5:R-:W-:-:S03]  /*0bf0*/  HADD2.F32 R21, -RZ, R21.H0_H0 ;  /* 0x20000015ff157230 */ /* 0x020fc60000004100 */
[----:B------:R-:W-:Y:S02]  /*0c00*/  FFMA R23, R28, R28, R23 ;  /* 0x0000001c1c177223 */ /* 0x000fe40000000017 */
[----:B------:R-:W-:Y:S01]  /*0c10*/  FADD R22, R21, -R22 ;  /* 0x8000001615167221 */ /* 0x000fe20000000000 */
[----:B------:R-:W-:Y:S02]  /*0c20*/  HADD2.F32 R20, -RZ, R20.H0_H0 ;  /* 0x20000014ff147230 */ /* 0x000fe40000004100 */
[----:B------:R-:W-:Y:S02]  /*0c30*/  HADD2.F32 R19, -RZ, R19.H0_H0 ;  /* 0x20000013ff137230 */ /* 0x000fe40000004100 */
[----:B------:R-:W-:Y:S01]  /*0c40*/  FFMA R23, R22, R22, R23 ;  /* 0x0000001616177223 */ /* 0x000fe20000000017 */
[----:B------:R-:W-:Y:S02]  /*0c50*/  HADD2.F32 R25, -RZ, R25.H0_H0 ;  /* 0x20000019ff197230 */ /* 0x000fe40000004100 */
[----:B------:R-:W-:Y:S01]  /*0c60*/  FADD R20, R20, -R19 ;  /* 0x8000001314147221 */ /* 0x000fe20000000000 */
[----:B------:R-:W-:-:S03]  /*0c70*/  HADD2.F32 R24, -RZ, R24.H0_H0 ;  /* 0x20000018ff187230 */ /* 0x000fc60000004100 */
[----:B------:R-:W-:Y:S02]  /*0c80*/  FFMA R23, R20, R20, R23 ;  /* 0x0000001414177223 */ /* 0x000fe40000000017 */
[----:B------:R-:W-:-:S04]  /*0c90*/  FADD R24, R25, -R24 ;  /* 0x8000001819187221 */ /* 0x000fc80000000000 */
[----:B------:R-:W-:Y:S01]  /*0ca0*/  FFMA R15, R24, R24, R23 ;  /* 0x00000018180f7223 */ /* 0x000fe20000000017 */
[----:B------:R-:W-:Y:S06]  /*0cb0*/  BRA.U UP0, `(.L_x_6) ;  /* 0xfffffffd00247547 */ /* 0x000fec000b83ffff */
[----:B------:R-:W-:-:S05]  /*0cc0*/  UMOV UR4, UR5 ;  /* 0x0000000500047c82 */ /* 0x000fca0008000000 */
.L_x_5:
[----:B------:R-:W-:-:S09]  /*0cd0*/  UISETP.NE.AND UP0, UPT, UR7, URZ, UPT ;  /* 0x000000ff0700728c */ /* 0x000fd2000bf05270 */
[----:B------:R-:W-:Y:S05]  /*0ce0*/  BRA.U !UP0, `(.L_x_7) ;  /* 0x0000000508407547 */ /* 0x000fea000b800000 */
[----:B------:R-:W-:Y:S02]  /*0cf0*/  UIADD3 UR10, UPT, UPT, UR7, -0x1, URZ ;  /* 0xffffffff070a7890 */ /* 0x000fe4000fffe0ff */
[----:B------:R-:W-:Y:S02]  /*0d00*/  UISETP.NE.AND UP1, UPT, UR8, URZ, UPT ;  /* 0x000000ff0800728c */ /* 0x000fe4000bf25270 */
[----:B------:R-:W-:-:S09]  /*0d10*/  UISETP.GE.U32.AND UP0, UPT, UR10, 0x3, UPT ;  /* 0x000000030a00788c */ /* 0x000fd2000bf06070 */
[----:B------:R-:W-:Y:S05]  /*0d20*/  BRA.U !UP0, `(.L_x_8) ;  /* 0x0000000108887547 */ /* 0x000fea000b800000 */
[----:B------:R-:W0:Y:S01]  /*0d30*/  LDCU.128 UR16, c[0x0][0x380] ;  /* 0x00007000ff1077ac */ /* 0x000e220008000c00 */
[----:B------:R-:W-:Y:S02]  /*0d40*/  IADD3 R3, P0, PT, R9, UR4, RZ ;  /* 0x0000000409037c10 */ /* 0x000fe4000ff1e0ff */
[----:B------:R-:W-:Y:S02]  /*0d50*/  IADD3 R5, P2, PT, R13, UR4, RZ ;  /* 0x000000040d057c10 */ /* 0x000fe4000ff5e0ff */
[----:B------:R-:W-:Y:S02]  /*0d60*/  IADD3.X R22, PT, PT, RZ, R14, RZ, P0, !PT ;  /* 0x0000000eff167210 */ /* 0x000fe400007fe4ff */
[----:B------:R-:W-:Y:S02]  /*0d70*/  IADD3.X R20, PT, PT, RZ, R16, RZ, P2, !PT ;  /* 0x00000010ff147210 */ /* 0x000fe400017fe4ff */
[----:B0-----:R-:W-:Y:S02]  /*0d80*/  LEA R2, P1, R3, UR16, 0x1 ;  /* 0x0000001003027c11 */ /* 0x001fe4000f8208ff */
[----:B------:R-:W-:-:S02]  /*0d90*/  LEA R4, P3, R5, UR18, 0x1 ;  /* 0x0000001205047c11 */ /* 0x000fc4000f8608ff */
[----:B------:R-:W-:Y:S02]  /*0da0*/  LEA.HI.X R3, R3, UR17, R22, 0x1, P1 ;  /* 0x0000001103037c11 */ /* 0x000fe400088f0c16 */
[----:B------:R-:W-:-:S03]  /*0db0*/  LEA.HI.X R5, R5, UR19, R20, 0x1, P3 ;  /* 0x0000001305057c11 */ /* 0x000fc600098f0c14 */
        /* <DEDUP_REMOVED lines=8> */
[----:B------:R-:W-:Y:S01]  /*0e40*/  UIADD3 UR4, UPT, UPT, UR4, 0x4, URZ ;  /* 0x0000000404047890 */ /* 0x000fe2000fffe0ff */
[----:B--2---:R-:W-:-:S02]  /*0e50*/  HADD2.F32 R22, -RZ, R22.H0_H0 ;  /* 0x20000016ff167230 */ /* 0x004fc40000004100 */
[----:B---3--:R-:W-:Y:S02]  /*0e60*/  HADD2.F32 R23, -RZ, R23.H0_H0 ;  /* 0x20000017ff177230 */ /* 0x008fe40000004100 */
[----:B----4-:R-:W-:-:S03]  /*0e70*/  HADD2.F32 R24, -RZ, R24.H0_H0 ;  /* 0x20000018ff187230 */ /* 0x010fc60000004100 */
[----:B------:R-:W-:Y:S01]  /*0e80*/  FADD R22, R22, -R23 ;  /* 0x8000001716167221 */ /* 0x000fe20000000000 */
[----:B-----5:R-:W-:-:S03]  /*0e90*/  HADD2.F32 R25, -RZ, R25.H0_H0 ;  /* 0x20000019ff197230 */ /* 0x020fc60000004100 */
[----:B------:R-:W-:Y:S01]  /*0ea0*/  FFMA R15, R22, R22, R15 ;  /* 0x00000016160f7223 */ /* 0x000fe2000000000f */
[----:B------:R-:W-:Y:S02]  /*0eb0*/  HADD2.F32 R17, -RZ, R17.H0_H0 ;  /* 0x20000011ff117230 */ /* 0x000fe40000004100 */
[----:B------:R-:W-:Y:S01]  /*0ec0*/  FADD R24, R24, -R25 ;  /* 0x8000001918187221 */ /* 0x000fe20000000000 */
[----:B------:R-:W-:-:S03]  /*0ed0*/  HADD2.F32 R22, -RZ, R19.H0_H0 ;  /* 0x20000013ff167230 */ /* 0x000fc60000004100 */
[----:B------:R-:W-:Y:S01]  /*0ee0*/  FFMA R15, R24, R24, R15 ;  /* 0x00000018180f7223 */ /* 0x000fe2000000000f */
[----:B------:R-:W-:Y:S02]  /*0ef0*/  HADD2.F32 R20, -RZ, R20.H0_H0 ;  /* 0x20000014ff147230 */ /* 0x000fe40000004100 */
[----:B------:R-:W-:Y:S01]  /*0f00*/  FADD R22, R17, -R22 ;  /* 0x8000001611167221 */ /* 0x000fe20000000000 */
[----:B------:R-:W-:-:S03]  /*0f10*/  HADD2.F32 R21, -RZ, R21.H0_H0 ;  /* 0x20000015ff157230 */ /* 0x000fc60000004100 */
[----:B------:R-:W-:Y:S02]  /*0f20*/  FFMA R15, R22, R22, R15 ;  /* 0x00000016160f7223 */ /* 0x000fe4000000000f */
[----:B------:R-:W-:-:S04]  /*0f30*/  FADD R20, R20, -R21 ;  /* 0x8000001514147221 */ /* 0x000fc80000000000 */
[----:B------:R-:W-:-:S07]  /*0f40*/  FFMA R15, R20, R20, R15 ;  /* 0x00000014140f7223 */ /* 0x000fce000000000f */
.L_x_8:
[----:B------:R-:W-:Y:S05]  /*0f50*/  BRA.U !UP1, `(.L_x_7) ;  /* 0x0000000109a47547 */ /* 0x000fea000b800000 */
[----:B------:R-:W-:Y:S02]  /*0f60*/  UISETP.NE.AND UP0, UPT, UR8, 0x1, UPT ;  /* 0x000000010800788c */ /* 0x000fe4000bf05270 */
[----:B------:R-:W-:-:S07]  /*0f70*/  ULOP3.LUT UP1, URZ, UR11, 0x1, URZ, 0xc0, !UPT ;  /* 0x000000010bff7892 */ /* 0x000fce000f82c0ff */
[----:B------:R-:W-:Y:S05]  /*0f80*/  BRA.U !UP0, `(.L_x_9) ;  /* 0x0000000108587547 */ /* 0x000fea000b800000 */
[----:B------:R-:W0:Y:S01]  /*0f90*/  LDCU.128 UR16, c[0x0][0x380] ;  /* 0x00007000ff1077ac */ /* 0x000e220008000c00 */
[----:B------:R-:W-:Y:S02]  /*0fa0*/  IADD3 R3, P0, PT, R9, UR4, RZ ;  /* 0x0000000409037c10 */ /* 0x000fe4000ff1e0ff */
[----:B------:R-:W-:-:S03]  /*0fb0*/  IADD3 R5, P2, PT, R13, UR4, RZ ;  /* 0x000000040d057c10 */ /* 0x000fc6000ff5e0ff */
[----:B------:R-:W-:Y:S01]  /*0fc0*/  IMAD.X R20, RZ, RZ, R14, P0 ;  /* 0x000000ffff147224 */ /* 0x000fe200000e060e */
[----:B------:R-:W-:Y:S02]  /*0fd0*/  IADD3.X R22, PT, PT, RZ, R16, RZ, P2, !PT ;  /* 0x00000010ff167210 */ /* 0x000fe400017fe4ff */
[----:B0-----:R-:W-:Y:S02]  /*0fe0*/  LEA R2, P1, R3, UR16, 0x1 ;  /* 0x0000001003027c11 */ /* 0x001fe4000f8208ff */
[----:B------:R-:W-:Y:S02]  /*0ff0*/  LEA R4, P3, R5, UR18, 0x1 ;  /* 0x0000001205047c11 */ /* 0x000fe4000f8608ff */
[----:B------:R-:W-:Y:S02]  /*1000*/  LEA.HI.X R3, R3, UR17, R20, 0x1, P1 ;  /* 0x0000001103037c11 */ /* 0x000fe400088f0c14 */
[----:B------:R-:W-:-:S03]  /*1010*/  LEA.HI.X R5, R5, UR19, R22, 0x1, P3 ;  /* 0x0000001305057c11 */ /* 0x000fc600098f0c16 */
[----:B------:R-:W2:Y:S04]  /*1020*/  LDG.E.U16 R17, desc[UR12][R2.64] ;  /* 0x0000000c02117981 */ /* 0x000ea8000c1e1500 */
[----:B------:R-:W3:Y:S04]  /*1030*/  LDG.E.U16 R19, desc[UR12][R4.64] ;  /* 0x0000000c04137981 */ /* 0x000ee8000c1e1500 */
[----:B------:R-:W4:Y:S04]  /*1040*/  LDG.E.U16 R21, desc[UR12][R2.64+0x2] ;  /* 0x0000020c02157981 */ /* 0x000f28000c1e1500 */
[----:B------:R-:W5:Y:S01]  /*1050*/  LDG.E.U16 R22, desc[UR12][R4.64+0x2] ;  /* 0x0000020c04167981 */ /* 0x000f62000c1e1500 */
[----:B------:R-:W-:Y:S01]  /*1060*/  UIADD3 UR4, UPT, UPT, UR4, 0x2, URZ ;  /* 0x0000000204047890 */ /* 0x000fe2000fffe0ff */
[----:B--2---:R-:W-:-:S02]  /*1070*/  HADD2.F32 R17, -RZ, R17.H0_H0 ;  /* 0x20000011ff117230 */ /* 0x004fc40000004100 */
[----:B---3--:R-:W-:Y:S02]  /*1080*/  HADD2.F32 R20, -RZ, R19.H0_H0 ;  /* 0x20000013ff147230 */ /* 0x008fe40000004100 */
[----:B----4-:R-:W-:-:S03]  /*1090*/  HADD2.F32 R21, -RZ, R21.H0_H0 ;  /* 0x20000015ff157230 */ /* 0x010fc60000004100 */
[----:B------:R-:W-:Y:S01]  /*10a0*/  FADD R20, R17, -R20 ;  /* 0x8000001411147221 */ /* 0x000fe20000000000 */
[----:B-----5:R-:W-:-:S03]  /*10b0*/  HADD2.F32 R22, -RZ, R22.H0_H0 ;  /* 0x20000016ff167230 */ /* 0x020fc60000004100 */
[----:B------:R-:W-:Y:S02]  /*10c0*/  FFMA R15, R20, R20, R15 ;  /* 0x00000014140f7223 */ /* 0x000fe4000000000f */
[----:B------:R-:W-:-:S04]  /*10d0*/  FADD R22, R21, -R22 ;  /* 0x8000001615167221 */ /* 0x000fc80000000000 */
[----:B------:R-:W-:-:S07]  /*10e0*/  FFMA R15, R22, R22, R15 ;  /* 0x00000016160f7223 */ /* 0x000fce000000000f */
.L_x_9:
        /* <DEDUP_REMOVED lines=11> */
[----:B------:R-:W3:Y:S01]  /*11a0*/  LDG.E.U16 R2, desc[UR12][R2.64] ;  /* 0x0000000c02027981 */ /* 0x000ee2000c1e1500 */
[----:B--2---:R-:W-:Y:S02]  /*11b0*/  HADD2.F32 R13, -RZ, R4.H0_H0 ;  /* 0x20000004ff0d7230 */ /* 0x004fe40000004100 */
[----:B---3--:R-:W-:-:S05]  /*11c0*/  HADD2.F32 R16, -RZ, R2.H0_H0 ;  /* 0x20000002ff107230 */ /* 0x008fca0000004100 */
[----:B------:R-:W-:-:S04]  /*11d0*/  FADD R16, R13, -R16 ;  /* 0x800000100d107221 */ /* 0x000fc80000000000 */
[----:B------:R-:W-:-:S07]  /*11e0*/  FFMA R15, R16, R16, R15 ;  /* 0x00000010100f7223 */ /* 0x000fce000000000f */
.L_x_7:
[----:B------:R-:W-:-:S04]  /*11f0*/  FSETP.GEU.AND P0, PT, R15, R10, PT ;  /* 0x0000000a0f00720b */ /* 0x000fc80003f0e000 */
[C---:B------:R-:W-:Y:S02]  /*1200*/  SEL R11, R12.reuse, R11, !P0 ;  /* 0x0000000b0c0b7207 */ /* 0x040fe40004000000 */
[----:B------:R-:W-:Y:S02]  /*1210*/  IADD3 R12, PT, PT, R12, 0x1, RZ ;  /* 0x000000010c0c7810 */ /* 0x000fe40007ffe0ff */
[----:B------:R-:W-:Y:S02]  /*1220*/  FSEL R10, R15, R10, !P0 ;  /* 0x0000000a0f0a7208 */ /* 0x000fe40004000000 */
[----:B------:R-:W-:-:S13]  /*1230*/  ISETP.NE.AND P1, PT, R12, 0x100, PT ;  /* 0x000001000c00780c */ /* 0x000fda0003f25270 */
[----:B------:R-:W-:Y:S05]  /*1240*/  @P1 BRA `(.L_x_10) ;  /* 0xfffffff400701947 */ /* 0x000fea000383ffff */
[----:B------:R-:W0:Y:S01]  /*1250*/  LDCU.64 UR10, c[0x0][0x390] ;  /* 0x00007200ff0a77ac */ /* 0x000e220008000a00 */
[----:B------:R-:W1:Y:S01]  /*1260*/  LDC.64 R2, c[0x0][0x398] ;  /* 0x0000e600ff027b82 */ /* 0x000e620000000a00 */
[----:B------:R-:W-:Y:S01]  /*1270*/  LOP3.LUT R8, R11, 0xff, RZ, 0xc0, !PT ;  /* 0x000000ff0b087812 */ /* 0x000fe200078ec0ff */
[----:B------:R-:W-:Y:S01]  /*1280*/  HFMA2 R13, -RZ, RZ, 0, 5.9604644775390625e-08 ;  /* 0x00000001ff0d7431 */ /* 0x000fe200000001ff */
[----:B------:R-:W2:Y:S01]  /*1290*/  LDCU UR4, c[0x0][0x3a4] ;  /* 0x00007480ff0477ac */ /* 0x000ea20008000800 */
[----:B------:R-:W-:Y:S02]  /*12a0*/  IADD3 R5, PT, PT, R0, R7, RZ ;  /* 0x0000000700057210 */ /* 0x000fe40007ffe0ff */
[C---:B------:R-:W-:Y:S01]  /*12b0*/  IMAD R9, R7.reuse, 0x100, R8 ;  /* 0x0000010007097824 */ /* 0x040fe200078e0208 */
[----:B------:R-:W-:Y:S02]  /*12c0*/  IADD3 R7, PT, PT, R7, 0x1, RZ ;  /* 0x0000000107077810 */ /* 0x000fe40007ffe0ff */
[----:B0-----:R-:W-:-:S04]  /*12d0*/  IADD3 R4, P0, PT, R5, UR10, RZ ;  /* 0x0000000a05047c10 */ /* 0x001fc8000ff1e0ff */
[----:B------:R-:W-:Y:S02]  /*12e0*/  LEA.HI.X.SX32 R5, R5, UR11, 0x1, P0 ;  /* 0x0000000b05057c11 */ /* 0x000fe400080f0eff */
[----:B--2---:R-:W-:Y:S01]  /*12f0*/  ISETP.NE.AND P0, PT, R7, UR4, PT ;  /* 0x0000000407007c0c */ /* 0x004fe2000bf05270 */
[----:B-1----:R-:W-:Y:S02]  /*1300*/  IMAD.WIDE.U32 R2, R9, 0x4, R2 ;  /* 0x0000000409027825 */ /* 0x002fe400078e0002 */
[----:B------:R0:W-:Y:S04]  /*1310*/  STG.E.U8 desc[UR12][R4.64], R11 ;  /* 0x0000000b04007986 */ /* 0x0001e8000c10110c */
[----:B------:R0:W-:Y:S06]  /*1320*/  REDG.E.ADD.STRONG.GPU desc[UR12][R2.64], R13 ;  /* 0x0000000d0200798e */ /* 0x0001ec000c12e10c */
[----:B------:R-:W-:Y:S05]  /*1330*/  @!P0 EXIT ;  /* 0x000000000000894d */ /* 0x000fea0003800000 */
[----:B------:R-:W-:Y:S05]  /*1340*/  BRA `(.L_x_11) ;  /* 0xfffffff4000c7947 */ /* 0x000fea000383ffff */
.L_x_12:
[----:B------:R-:W-:-:S00]  /*1350*/  BRA `(.L_x_12) ;  /* 0xfffffffc00fc7947 */ /* 0x000fc0000383ffff */
[----:B------:R-:W-:-:S00]  /*1360*/  NOP ;  /* 0x0000000000007918 */ /* 0x000fc00000000000 */
        /* <DEDUP_REMOVED lines=9> */
.L_x_134:


//--------------------- .text._Z15pq_search_batch16ProductQuantizerPK6__halfPiPfii --------------------------
	.section	.text._Z15pq_search_batch16ProductQuantizerPK6__halfPiPfii,"ax",@progbits
	.align	128
        .global         _Z15pq_search_batch16ProductQuantizerPK6__halfPiPfii
        .type           _Z15pq_search_batch16ProductQuantizerPK6__halfPiPfii,@function
        .size           _Z15pq_search_batch16ProductQuantizerPK6__halfPiPfii,(.L_x_133 - _Z15pq_search_batch16ProductQuantizerPK6__halfPiPfii)
        .other          _Z15pq_search_batch16ProductQuantizerPK6__halfPiPfii,@"STO_CUDA_ENTRY STV_DEFAULT"
_Z15pq_search_batch16ProductQuantizerPK6__halfPiPfii:
.text._Z15pq_search_batch16ProductQuantizerPK6__halfPiPfii:
[----:B------:R-:W-:Y:S08]  /*0000*/  LDC R1, c[0x0][0x37c] ;  /* 0x0000df00ff017b82 */ /* 0x000ff00000000800 */
[----:B------:R-:W0:Y:S08]  /*0010*/  S2UR UR10, SR_CTAID.X ;  /* 0x00000000000a79c3 */ /* 0x000e300000002500 */
[----:B------:R-:W0:Y:S02]  /*0020*/  LDC R0, c[0x0][0x3c0] ;  /* 0x0000f000ff007b82 */ /* 0x000e240000000800 */
[----:B0-----:R-:W-:-:S13]  /*0030*/  ISETP.LE.AND P0, PT, R0, UR10, PT ;  /* 0x0000000a00007c0c */ /* 0x001fda000bf03270 */
[----:B------:R-:W-:Y:S05]  /*0040*/  @P0 EXIT ;  /* 0x000000000000094d */ /* 0x000fea0003800000 */
[----:B------:R-:W0:Y:S01]  /*0050*/  LDCU UR4, c[0x0][0x398] ;  /* 0x00007300ff0477ac */ /* 0x000e220008000800 */
[----:B------:R-:W1:Y:S01]  /*0060*/  LDCU.64 UR8, c[0x0][0x358] ;  /* 0x00006b00ff0877ac */ /* 0x000e620008000a00 */
[----:B0-----:R-:W-:-:S05]  /*0070*/  IMAD.U32 R3, RZ, RZ, UR4 ;  /* 0x00000004ff037e24 */ /* 0x001fca000f8e00ff */
[----:B------:R-:W-:-:S13]  /*0080*/  ISETP.GE.AND P0, PT, R3, 0x1, PT ;  /* 0x000000010300780c */ /* 0x000fda0003f06270 */
[----:B-1----:R-:W-:Y:S05]  /*0090*/  @!P0 BRA `(.L_x_13) ;  /* 0x0000001000308947 */ /* 0x002fea0003800000 */
[----:B------:R-:W0:Y:S01]  /*00a0*/  LDCU UR4, c[0x0][0x39c] ;  /* 0x00007380ff0477ac */ /* 0x000e220008000800 */
[----:B------:R-:W1:Y:S01]  /*00b0*/  S2R R0, SR_TID.X ;  /* 0x0000000000007919 */ /* 0x000e620000002100 */
[----:B------:R-:W2:Y:S01]  /*00c0*/  LDC R7, c[0x0][0x360] ;  /* 0x0000d800ff077b82 */ /* 0x000ea20000000800 */
[----:B0-----:R-:W-:-:S09]  /*00d0*/  UISETP.GE.AND UP0, UPT, UR4, 0x1, UPT ;  /* 0x000000010400788c */ /* 0x001fd2000bf06270 */
[----:B------:R-:W-:Y:S05]  /*00e0*/  BRA.U !UP0, `(.L_x_14) ;  /* 0x0000000908ec7547 */ /* 0x000fea000b800000 */
[----:B------:R-:W0:Y:S01]  /*00f0*/  LDC R8, c[0x0][0x3a4] ;  /* 0x0000e900ff087b82 */ /* 0x000e220000000800 */
[----:B------:R-:W-:Y:S01]  /*0100*/  IMAD.MOV.U32 R6, RZ, RZ, RZ ;  /* 0x000000ffff067224 */ /* 0x000fe200078e00ff */
[----:B------:R-:W-:Y:S02]  /*0110*/  ULOP3.LUT UR7, UR4, 0x7, URZ, 0xc0, !UPT ;  /* 0x0000000704077892 */ /* 0x000fe4000f8ec0ff */
[----:B------:R-:W-:Y:S01]  /*0120*/  ULOP3.LUT UR4, UR4, 0x7ffffff8, URZ, 0xc0, !UPT ;  /* 0x7ffffff804047892 */ /* 0x000fe2000f8ec0ff */
[----:B0-----:R-:W-:-:S11]  /*0130*/  IMAD R8, R8, UR10, RZ ;  /* 0x0000000a08087c24 */ /* 0x001fd6000f8e02ff */
.L_x_23:
[----:B-1----:R-:W-:Y:S01]  /*0140*/  ISETP.GT.U32.AND P0, PT, R0, 0xff, PT ;  /* 0x000000ff0000780c */ /* 0x002fe20003f04070 */
[----:B------:R-:W0:Y:S01]  /*0150*/  LDCU.64 UR12, c[0x0][0x380] ;  /* 0x00007000ff0c77ac */ /* 0x000e220008000a00 */
[----:B------:R-:W-:Y:S11]  /*0160*/  BSSY.RECONVERGENT B0, `(.L_x_15) ;  /* 0x00000ae000007945 */ /* 0x000ff60003800200 */
[----:B------:R-:W-:Y:S05]  /*0170*/  @P0 BRA `(.L_x_16) ;  /* 0x0000000800b00947 */ /* 0x000fea0003800000 */
[----:B------:R-:W1:Y:S01]  /*0180*/  LDCU UR5, c[0x0][0x39c] ;  /* 0x00007380ff0577ac */ /* 0x000e620008000800 */
[C---:B------:R-:W-:Y:S02]  /*0190*/  IMAD.SHL.U32 R10, R6.reuse, 0x100, RZ ;  /* 0x00000100060a7824 */ /* 0x040fe400078e00ff */
[----:B------:R-:W-:Y:S02]  /*01a0*/  IMAD.MOV.U32 R11, RZ, RZ, R0 ;  /* 0x000000ffff0b7224 */ /* 0x000fe400078e0000 */
[----:B-1----:R-:W-:-:S05]  /*01b0*/  IMAD R9, R6, UR5, RZ ;  /* 0x0000000506097c24 */ /* 0x002fca000f8e02ff */
[----:B------:R-:W-:-:S04]  /*01c0*/  IADD3 R9, P0, PT, R9, R8, RZ ;  /* 0x0000000809097210 */ /* 0x000fc80007f1e0ff */
[----:B------:R-:W-:-:S09]  /*01d0*/  LEA.HI.X.SX32 R20, R8, RZ, 0x1, P0 ;  /* 0x000000ff08147211 */ /* 0x000fd200000f0eff */
.L_x_22:
[----:B-1----:R-:W1:Y:S01]  /*01e0*/  LDC R12, c[0x0][0x39c] ;  /* 0x0000e700ff0c7b82 */ /* 0x002e620000000800 */
[----:B------:R-:W-:Y:S02]  /*01f0*/  IMAD.MOV.U32 R14, RZ, RZ, RZ ;  /* 0x000000ffff0e7224 */ /* 0x000fe400078e00ff */
[----:B------:R-:W-:Y:S01]  /*0200*/  IMAD.MOV.U32 R16, RZ, RZ, RZ ;  /* 0x000000ffff107224 */ /* 0x000fe200078e00ff */
[----:B-1----:R-:W-:Y:S01]  /*0210*/  ISETP.GE.U32.AND P0, PT, R12, 0x8, PT ;  /* 0x000000080c00780c */ /* 0x002fe20003f06070 */
[----:B------:R-:W-:-:S04]  /*0220*/  IMAD R13, R10, R12, RZ ;  /* 0x0000000c0a0d7224 */ /* 0x000fc800078e02ff */
[----:B------:R-:W-:-:S08]  /*0230*/  IMAD R13, R11, R12, R13 ;  /* 0x0000000c0b0d7224 */ /* 0x000fd000078e020d */
[----:B------:R-:W-:Y:S05]  /*0240*/  @!P0 BRA `(.L_x_17) ;  /* 0x0000000000fc8947 */ /* 0x000fea0003800000 */
[----:B------:R-:W-:Y:S02]  /*0250*/  HFMA2 R14, -RZ, RZ, 0, 0 ;  /* 0x00000000ff0e7431 */ /* 0x000fe400000001ff */
[----:B------:R-:W-:-:S07]  /*0260*/  IMAD.MOV.U32 R16, RZ, RZ, RZ ;  /* 0x000000ffff107224 */ /* 0x000fce00078e00ff */
.L_x_18:
[----:B------:R-:W1:Y:S01]  /*0270*/  LDC.64 R4, c[0x0][0x3a8] ;  /* 0x0000ea00ff047b82 */ /* 0x000e620000000a00 */
[----:B------:R-:W-:Y:S02]  /*0280*/  IADD3 R15, P0, PT, R16, R9, RZ ;  /* 0x00000009100f7210 */ /* 0x000fe40007f1e0ff */
[----:B------:R-:W-:-:S03]  /*0290*/  IADD3 R3, P1, PT, R13, R16, RZ ;  /* 0x000000100d037210 */ /* 0x000fc60007f3e0ff */
[----:B------:R-:W-:Y:S02]  /*02a0*/  IMAD.X R22, RZ, RZ, R20, P0 ;  /* 0x000000ffff167224 */ /* 0x000fe400000e0614 */
[----:B------:R-:W-:Y:S01]  /*02b0*/  IMAD.X R18, RZ, RZ, RZ, P1 ;  /* 0x000000ffff127224 */ /* 0x000fe200008e06ff */
[----:B0-----:R-:W-:-:S04]  /*02c0*/  LEA R2, P1, R3, UR12, 0x1 ;  /* 0x0000000c03027c11 */ /* 0x001fc8000f8208ff */
[----:B------:R-:W-:-:S05]  /*02d0*/  LEA.HI.X R3, R3, UR13, R18, 0x1, P1 ;  /* 0x0000000d03037c11 */ /* 0x000fca00088f0c12 */
[----:B------:R-:W3:Y:S04]  /*02e0*/  LDG.E.U16 R19, desc[UR8][R2.64] ;  /* 0x0000000802137981 */ /* 0x000ee8000c1e1500 */
[----:B------:R-:W4:Y:S01]  /*02f0*/  LDG.E.U16 R25, desc[UR8][R2.64+0x2] ;  /* 0x0000020802197981 */ /* 0x000f22000c1e1500 */
[----:B-1----:R-:W-:-:S03]  /*0300*/  LEA R4, P0, R15, R4, 0x1 ;  /* 0x000000040f047211 */ /* 0x002fc600078008ff */
[----:B------:R-:W5:Y:S01]  /*0310*/  LDG.E.U16 R17, desc[UR8][R2.64+0x4] ;  /* 0x0000040802117981 */ /* 0x000f62000c1e1500 */
[----:B------:R-:W-:-:S03]  /*0320*/  LEA.HI.X R5, R15, R5, R22, 0x1, P0 ;  /* 0x000000050f057211 */ /* 0x000fc600000f0c16 */
[----:B------:R-:W2:Y:S04]  /*0330*/  LDG.E.U16 R28, desc[UR8][R2.64+0xe] ;  /* 0x00000e08021c7981 */ /* 0x000ea8000c1e1500 */
[----:B------:R-:W5:Y:S04]  /*0340*/  LDG.E.U16 R18, desc[UR8][R4.64] ;  /* 0x0000000804127981 */ /* 0x000f68000c1e1500 */
[----:B------:R-:W2:Y:S04]  /*0350*/  LDG.E.U16 R24, desc[UR8][R4.64+0x2] ;  /* 0x0000020804187981 */ /* 0x000ea8000c1e1500 */
[----:B------:R-:W2:Y:S01]  /*0360*/  LDG.E.U16 R15, desc[UR8][R4.64+0x4] ;  /* 0x00000408040f7981 */ /* 0x000ea2000c1e1500 */
[----:B---3--:R-:W-:-:S03]  /*0370*/  HADD2.F32 R22, -RZ, R19.H0_H0 ;  /* 0x20000013ff167230 */ /* 0x008fc60000004100 */
[----:B------:R-:W3:Y:S01]  /*0380*/  LDG.E.U16 R19, desc[UR8][R2.64+0x6] ;  /* 0x0000060802137981 */ /* 0x000ee2000c1e1500 */
[----:B----4-:R-:W-:Y:S02]  /*0390*/  HADD2.F32 R25, -RZ, R25.H0_H0 ;  /* 0x20000019ff197230 */ /* 0x010fe40000004100 */
[----:B-----5:R-:W-:Y:S02]  /*03a0*/  HADD2.F32 R21, -RZ, R18.H0_H0 ;  /* 0x20000012ff157230 */ /* 0x020fe40000004100 */
[----:B------:R-:W4:Y:S01]  /*03b0*/  LDG.E.U16 R18, desc[UR8][R4.64+0x6] ;  /* 0x0000060804127981 */ /* 0x000f22000c1e1500 */
[----:B--2---:R-:W-:Y:S02]  /*03c0*/  HADD2.F32 R24, -RZ, R24.H0_H0 ;  /* 0x20000018ff187230 */ /* 0x004fe40000004100 */
[----:B------:R-:W-:Y:S02]  /*03d0*/  FADD R23, R21, -R22 ;  /* 0x8000001615177221 */ /* 0x000fe40000000000 */
[----:B------:R-:W2:Y:S01]  /*03e0*/  LDG.E.U16 R21, desc[UR8][R4.64+0x8] ;  /* 0x0000080804157981 */ /* 0x000ea2000c1e1500 */
[----:B------:R-:W-:-:S03]  /*03f0*/  FADD R26, R24, -R25 ;  /* 0x80000019181a7221 */ /* 0x000fc60000000000 */
[----:B------:R-:W5:Y:S01]  /*0400*/  LDG.E.U16 R22, desc[UR8][R2.64+0x8] ;  /* 0x0000080802167981 */ /* 0x000f62000c1e1500 */
[----:B------:R-:W-:-:S03]  /*0410*/  FFMA R27, R23, R23, R14 ;  /* 0x00000017171b7223 */ /* 0x000fc6000000000e */
[----:B------:R-:W5:Y:S01]  /*0420*/  LDG.E.U16 R14, desc[UR8][R4.64+0xa] ;  /* 0x00000a08040e7981 */ /* 0x000f62000c1e1500 */
[----:B------:R-:W-:-:S03]  /*0430*/  FFMA R27, R26, R26, R27 ;  /* 0x0000001a1a1b7223 */ /* 0x000fc6000000001b */
[----:B------:R-:W5:Y:S04]  /*0440*/  LDG.E.U16 R23, desc[UR8][R2.64+0xa] ;  /* 0x00000a0802177981 */ /* 0x000f68000c1e1500 */
[----:B------:R-:W5:Y:S04]  /*0450*/  LDG.E.U16 R24, desc[UR8][R4.64+0xc] ;  /* 0x00000c0804187981 */ /* 0x000f68000c1e1500 */
[----:B------:R-:W5:Y:S04]  /*0460*/  LDG.E.U16 R26, desc[UR8][R2.64+0xc] ;  /* 0x00000c08021a7981 */ /* 0x000f68000c1e1500 */
[----:B------:R-:W5:Y:S01]  /*0470*/  LDG.E.U16 R25, desc[UR8][R4.64+0xe] ;  /* 0x00000e0804197981 */ /* 0x000f62000c1e1500 */
[----:B------:R-:W-:-:S02]  /*0480*/  HADD2.F32 R15, -RZ, R15.H0_H0 ;  /* 0x2000000fff0f7230 */ /* 0x000fc40000004100 */
[----:B------:R-:W-:-:S05]  /*0490*/  HADD2.F32 R17, -RZ, R17.H0_H0 ;  /* 0x20000011ff117230 */ /* 0x000fca0000004100 */
[----:B------:R-:W-:Y:S01]  /*04a0*/  FADD R15, R15, -R17 ;  /* 0x800000110f0f7221 */ /* 0x000fe20000000000 */
[----:B------:R-:W-:-:S03]  /*04b0*/  VIADD R16, R16, 0x8 ;  /* 0x0000000810107836 */ /* 0x000fc60000000000 */
[----:B------:R-:W-:Y:S02]  /*04c0*/  FFMA R27, R15, R15, R27 ;  /* 0x0000000f0f1b7223 */ /* 0x000fe4000000001b */
[----:B------:R-:W-:Y:S01]  /*04d0*/  ISETP.NE.AND P0, PT, R16, UR4, PT ;  /* 0x0000000410007c0c */ /* 0x000fe2000bf05270 */
[----:B------:R-:W-:Y:S02]  /*04e0*/  HADD2.F32 R28, -RZ, R28.H0_H0 ;  /* 0x2000001cff1c7230 */ /* 0x000fe40000004100 */
[----:B---3--:R-:W-:Y:S02]  /*04f0*/  HADD2.F32 R19, -RZ, R19.H0_H0 ;  /* 0x20000013ff137230 */ /* 0x008fe40000004100 */
[----:B----4-:R-:W-:Y:S02]  /*0500*/  HADD2.F32 R18, -RZ, R18.H0_H0 ;  /* 0x20000012ff127230 */ /* 0x010fe40000004100 */
[----:B--2---:R-:W-:-:S03]  /*0510*/  HADD2.F32 R21, -RZ, R21.H0_H0 ;  /* 0x20000015ff157230 */ /* 0x004fc60000004100 */
        /* <DEDUP_REMOVED lines=10> */
[----:B------:R-:W-:Y:S01]  /*05c0*/  FFMA R27, R14, R14, R27 ;  /* 0x0000000e0e1b7223 */ /* 0x000fe2000000001b */
[----:B------:R-:W-:Y:S02]  /*05d0*/  HADD2.F32 R25, -RZ, R25.H0_H0 ;  /* 0x20000019ff197230 */ /* 0x000fe40000004100 */
[----:B------:R-:W-:-:S03]  /*05e0*/  FADD R24, R24, -R3 ;  /* 0x8000000318187221 */ /* 0x000fc60000000000 */
[----:B------:R-:W-:Y:S01]  /*05f0*/  FADD R28, R25, -R28 ;  /* 0x8000001c191c7221 */ /* 0x000fe20000000000 */
[----:B------:R-:W-:-:S04]  /*0600*/  FFMA R27, R24, R24, R27 ;  /* 0x00000018181b7223 */ /* 0x000fc8000000001b */
[----:B------:R-:W-:Y:S01]  /*0610*/  FFMA R14, R28, R28, R27 ;  /* 0x0000001c1c0e7223 */ /* 0x000fe2000000001b */
[----:B------:R-:W-:Y:S06]  /*0620*/  @P0 BRA `(.L_x_18) ;  /* 0xfffffffc00100947 */ /* 0x000fec000383ffff */
[----:B------:R-:W-:-:S07]  /*0630*/  IMAD.U32 R16, RZ, RZ, UR4 ;  /* 0x00000004ff107e24 */ /* 0x000fce000f8e00ff */
.L_x_17:
[----:B------:R-:W-:-:S09]  /*0640*/  UISETP.NE.AND UP0, UPT, UR7, URZ, UPT ;  /* 0x000000ff0700728c */ /* 0x000fd2000bf05270 */
[----:B------:R-:W-:Y:S05]  /*0650*/  BRA.U !UP0, `(.L_x_19) ;  /* 0x0000000508507547 */ /* 0x000fea000b800000 */
[----:B------:R-:W-:Y:S01]  /*0660*/  UIADD3 UR5, UPT, UPT, UR7, -0x1, URZ ;  /* 0xffffffff07057890 */ /* 0x000fe2000fffe0ff */
[----:B------:R-:W-:-:S03]  /*0670*/  LOP3.LUT P0, R23, R12, 0x3, RZ, 0xc0, !PT ;  /* 0x000000030c177812 */ /* 0x000fc6000780c0ff */
[----:B------:R-:W-:-:S09]  /*0680*/  UISETP.GE.U32.AND UP0, UPT, UR5, 0x3, UPT ;  /* 0x000000030500788c */ /* 0x000fd2000bf06070 */
[----:B------:R-:W-:Y:S05]  /*0690*/  BRA.U !UP0, `(.L_x_20) ;  /* 0x00000001088c7547 */ /* 0x000fea000b800000 */
[----:B------:R-:W1:Y:S01]  /*06a0*/  LDC.64 R2, c[0x0][0x3a8] ;  /* 0x0000ea00ff027b82 */ /* 0x000e620000000a00 */
[----:B------:R-:W3:Y:S01]  /*06b0*/  LDCU.64 UR14, c[0x0][0x380] ;  /* 0x00007000ff0e77ac */ /* 0x000ee20008000a00 */
[----:B------:R-:W-:Y:S02]  /*06c0*/  IADD3 R15, P1, PT, R16, R9, RZ ;  /* 0x00000009100f7210 */ /* 0x000fe40007f3e0ff */
[----:B------:R-:W-:-:S03]  /*06d0*/  IADD3 R5, P2, PT, R13, R16, RZ ;  /* 0x000000100d057210 */ /* 0x000fc60007f5e0ff */
[----:B------:R-:W-:Y:S01]  /*06e0*/  IMAD.X R22, RZ, RZ, R20, P1 ;  /* 0x000000ffff167224 */ /* 0x000fe200008e0614 */
[----:B------:R-:W-:Y:S02]  /*06f0*/  IADD3.X R18, PT, PT, RZ, RZ, RZ, P2, !PT ;  /* 0x000000ffff127210 */ /* 0x000fe400017fe4ff */
[----:B---3--:R-:W-:-:S04]  /*0700*/  LEA R4, P2, R5, UR14, 0x1 ;  /* 0x0000000e05047c11 */ /* 0x008fc8000f8408ff */
[----:B------:R-:W-:Y:S02]  /*0710*/  LEA.HI.X R5, R5, UR15, R18, 0x1, P2 ;  /* 0x0000000f05057c11 */ /* 0x000fe400090f0c12 */
[----:B-1----:R-:W-:-:S03]  /*0720*/  LEA R2, P1, R15, R2, 0x1 ;  /* 0x000000020f027211 */ /* 0x002fc600078208ff */
[----:B------:R-:W3:Y:S01]  /*0730*/  LDG.E.U16 R25, desc[UR8][R4.64+0x2] ;  /* 0x0000020804197981 */ /* 0x000ee2000c1e1500 */
[----:B------:R-:W-:-:S03]  /*0740*/  LEA.HI.X R3, R15, R3, R22, 0x1, P1 ;  /* 0x000000030f037211 */ /* 0x000fc600008f0c16 */
[----:B------:R-:W4:Y:S04]  /*0750*/  LDG.E.U16 R22, desc[UR8][R4.64] ;  /* 0x0000000804167981 */ /* 0x000f28000c1e1500 */
[----:B------:R-:W5:Y:S04]  /*0760*/  LDG.E.U16 R21, desc[UR8][R2.64] ;  /* 0x0000000802157981 */ /* 0x000f68000c1e1500 */
[----:B------:R-:W2:Y:S04]  /*0770*/  LDG.E.U16 R24, desc[UR8][R2.64+0x2] ;  /* 0x0000020802187981 */ /* 0x000ea8000c1e1500 */
[----:B------:R-:W2:Y:S04]  /*0780*/  LDG.E.U16 R15, desc[UR8][R2.64+0x4] ;  /* 0x00000408020f7981 */ /* 0x000ea8000c1e1500 */
[----:B------:R-:W2:Y:S04]  /*0790*/  LDG.E.U16 R17, desc[UR8][R4.64+0x4] ;  /* 0x0000040804117981 */ /* 0x000ea8000c1e1500 */
[----:B------:R-:W2:Y:S04]  /*07a0*/  LDG.E.U16 R18, desc[UR8][R2.64+0x6] ;  /* 0x0000060802127981 */ /* 0x000ea8000c1e1500 */
[----:B------:R-:W2:Y:S01]  /*07b0*/  LDG.E.U16 R19, desc[UR8][R4.64+0x6] ;  /* 0x0000060804137981 */ /* 0x000ea2000c1e1500 */
[----:B------:R-:W-:-:S02]  /*07c0*/  VIADD R16, R16, 0x4 ;  /* 0x0000000410107836 */ /* 0x000fc40000000000 */
[----:B---3--:R-:W-:Y:S02]  /*07d0*/  HADD2.F32 R25, -RZ, R25.H0_H0 ;  /* 0x20000019ff197230 */ /* 0x008fe40000004100 */
[----:B----4-:R-:W-:Y:S02]  /*07e0*/  HADD2.F32 R22, -RZ, R22.H0_H0 ;  /* 0x20000016ff167230 */ /* 0x010fe40000004100 */
[----:B-----5:R-:W-:Y:S02]  /*07f0*/  HADD2.F32 R21, -RZ, R21.H0_H0 ;  /* 0x20000015ff157230 */ /* 0x020fe40000004100 */
[----:B--2---:R-:W-:-:S03]  /*0800*/  HADD2.F32 R24, -RZ, R24.H0_H0 ;  /* 0x20000018ff187230 */ /* 0x004fc60000004100 */
[----:B------:R-:W-:Y:S01]  /*0810*/  FADD R21, R21, -R22 ;  /* 0x8000001615157221 */ /* 0x000fe20000000000 */
[----:B------:R-:W-:-:S03]  /*0820*/  HADD2.F32 R15, -RZ, R15.H0_H0 ;  /* 0x2000000fff0f7230 */ /* 0x000fc60000004100 */
[----:B------:R-:W-:Y:S01]  /*0830*/  FFMA R14, R21, R21, R14 ;  /* 0x00000015150e7223 */ /* 0x000fe2000000000e */
        /* <DEDUP_REMOVED lines=9> */
.L_x_20:
[----:B------:R-:W-:Y:S05]  /*08d0*/  @!P0 BRA `(.L_x_19) ;  /* 0x0000000000b08947 */ /* 0x000fea0003800000 */
[----:B------:R-:W-:Y:S02]  /*08e0*/  ISETP.NE.AND P0, PT, R23, 0x1, PT ;  /* 0x000000011700780c */ /* 0x000fe40003f05270 */
[----:B------:R-:W-:-:S04]  /*08f0*/  LOP3.LUT R12, R12, 0x1, RZ, 0xc0, !PT ;  /* 0x000000010c0c7812 */ /* 0x000fc800078ec0ff */
[----:B------:R-:W-:-:S07]  /*0900*/  ISETP.NE.U32.AND P1, PT, R12, 0x1, PT ;  /* 0x000000010c00780c */ /* 0x000fce0003f25070 */
[----:B------:R-:W-:Y:S06]  /*0910*/  @!P0 BRA `(.L_x_21) ;  /* 0x00000000005c8947 */ /* 0x000fec0003800000 */
[----:B------:R-:W1:Y:S01]  /*0920*/  LDC.64 R2, c[0x0][0x3a8] ;  /* 0x0000ea00ff027b82 */ /* 0x000e620000000a00 */
[----:B------:R-:W3:Y:S01]  /*0930*/  LDCU.64 UR14, c[0x0][0x380] ;  /* 0x00007000ff0e77ac */ /* 0x000ee20008000a00 */
[----:B------:R-:W-:Y:S02]  /*0940*/  IADD3 R12, P0, PT, R16, R9, RZ ;  /* 0x00000009100c7210 */ /* 0x000fe40007f1e0ff */
[----:B------:R-:W-:-:S03]  /*0950*/  IADD3 R5, P2, PT, R13, R16, RZ ;  /* 0x000000100d057210 */ /* 0x000fc60007f5e0ff */
[----:B------:R-:W-:Y:S02]  /*0960*/  IMAD.X R15, RZ, RZ, R20, P0 ;  /* 0x000000ffff0f7224 */ /* 0x000fe400000e0614 */
[----:B------:R-:W-:Y:S01]  /*0970*/  IMAD.X R18, RZ, RZ, RZ, P2 ;  /* 0x000000ffff127224 */ /* 0x000fe200010e06ff */
[----:B---3--:R-:W-:-:S04]  /*0980*/  LEA R4, P2, R5, UR14, 0x1 ;  /* 0x0000000e05047c11 */ /* 0x008fc8000f8408ff */
[----:B------:R-:W-:Y:S02]  /*0990*/  LEA.HI.X R5, R5, UR15, R18, 0x1, P2 ;  /* 0x0000000f05057c11 */ /* 0x000fe400090f0c12 */
[----:B-1----:R-:W-:-:S03]  /*09a0*/  LEA R2, P0, R12, R2, 0x1 ;  /* 0x000000020c027211 */ /* 0x002fc600078008ff */
[----:B------:R-:W3:Y:S01]  /*09b0*/  LDG.E.U16 R18, desc[UR8][R4.64+0x2] ;  /* 0x0000020804127981 */ /* 0x000ee2000c1e1500 */
[----:B------:R-:W-:-:S03]  /*09c0*/  LEA.HI.X R3, R12, R3, R15, 0x1, P0 ;  /* 0x000000030c037211 */ /* 0x000fc600000f0c0f */
[----:B------:R-:W4:Y:S04]  /*09d0*/  LDG.E.U16 R15, desc[UR8][R4.64] ;  /* 0x00000008040f7981 */ /* 0x000f28000c1e1500 */
[----:B------:R-:W5:Y:S04]  /*09e0*/  LDG.E.U16 R12, desc[UR8][R2.64] ;  /* 0x00000008020c7981 */ /* 0x000f68000c1e1500 */
[----:B------:R-:W2:Y:S01]  /*09f0*/  LDG.E.U16 R17, desc[UR8][R2.64+0x2] ;  /* 0x0000020802117981 */ /* 0x000ea2000c1e1500 */
[----:B------:R-:W-:Y:S02]  /*0a00*/  VIADD R16, R16, 0x2 ;  /* 0x0000000210107836 */ /* 0x000fe40000000000 */
[----:B---3--:R-:W-:-:S02]  /*0a10*/  HADD2.F32 R18, -RZ, R18.H0_H0 ;  /* 0x20000012ff127230 */ /* 0x008fc40000004100 */
[----:B----4-:R-:W-:Y:S02]  /*0a20*/  HADD2.F32 R15, -RZ, R15.H0_H0 ;  /* 0x2000000fff0f7230 */ /* 0x010fe40000004100 */
[----:B-----5:R-:W-:Y:S02]  /*0a30*/  HADD2.F32 R12, -RZ, R12.H0_H0 ;  /* 0x2000000cff0c7230 */ /* 0x020fe40000004100 */
[----:B--2---:R-:W-:-:S03]  /*0a40*/  HADD2.F32 R17, -RZ, R17.H0_H0 ;  /* 0x20000011ff117230 */ /* 0x004fc60000004100 */
[----:B------:R-:W-:Y:S02]  /*0a50*/  FADD R15, R12, -R15 ;  /* 0x8000000f0c0f7221 */ /* 0x000fe40000000000 */
[----:B------:R-:W-:Y:S02]  /*0a60*/  FADD R17, R17, -R18 ;  /* 0x8000001211117221 */ /* 0x000fe40000000000 */
[----:B------:R-:W-:-:S04]  /*0a70*/  FFMA R14, R15, R15, R14 ;  /* 0x0000000f0f0e7223 */ /* 0x000fc8000000000e */
[----:B------:R-:W-:-:S07]  /*0a80*/  FFMA R14, R17, R17, R14 ;  /* 0x00000011110e7223 */ /* 0x000fce000000000e */
.L_x_21:
[----:B------:R-:W-:Y:S05]  /*0a90*/  @P1 BRA `(.L_x_19) ;  /* 0x0000000000401947 */ /* 0x000fea0003800000 */
        /* <DEDUP_REMOVED lines=10> */
[----:B------:R-:W-:-:S05]  /*0b40*/  LEA.HI.X R3, R15, R3, R16, 0x1, P0 ;  /* 0x000000030f037211 */ /* 0x000fca00000f0c10 */
[----:B------:R-:W4:Y:S01]  /*0b50*/  LDG.E.U16 R2, desc[UR8][R2.64] ;  /* 0x0000000802027981 */ /* 0x000f22000c1e1500 */
[----:B---3--:R-:W-:Y:S02]  /*0b60*/  HADD2.F32 R13, -RZ, R4.H0_H0 ;  /* 0x20000004ff0d7230 */ /* 0x008fe40000004100 */
[----:B----4-:R-:W-:-:S05]  /*0b70*/  HADD2.F32 R12, -RZ, R2.H0_H0 ;  /* 0x20000002ff0c7230 */ /* 0x010fca0000004100 */
[----:B------:R-:W-:-:S04]  /*0b80*/  FADD R13, R12, -R13 ;  /* 0x8000000d0c0d7221 */ /* 0x000fc80000000000 */
[----:B------:R-:W-:-:S07]  /*0b90*/  FFMA R14, R13, R13, R14 ;  /* 0x0000000d0d0e7223 */ /* 0x000fce000000000e */
.L_x_19:
[----:B------:R-:W1:Y:S01]  /*0ba0*/  S2UR UR6, SR_CgaCtaId ;  /* 0x00000000000679c3 */ /* 0x000e620000008800 */
[----:B------:R-:W-:Y:S01]  /*0bb0*/  UMOV UR5, 0x400 ;  /* 0x0000040000057882 */ /* 0x000fe20000000000 */
[--C-:B------:R-:W-:Y:S01]  /*0bc0*/  IMAD.IADD R2, R10, 0x1, R11.reuse ;  /* 0x000000010a027824 */ /* 0x100fe200078e020b */
[----:B------:R-:W-:Y:S01]  /*0bd0*/  UIADD3 UR5, UPT, UPT, UR5, 0x810, URZ ;  /* 0x0000081005057890 */ /* 0x000fe2000fffe0ff */
[----:B--2---:R-:W-:-:S05]  /*0be0*/  IMAD.IADD R11, R7, 0x1, R11 ;  /* 0x00000001070b7824 */ /* 0x004fca00078e020b */
[----:B------:R-:W-:Y:S01]  /*0bf0*/  ISETP.GE.U32.AND P0, PT, R11, 0x100, PT ;  /* 0x000001000b00780c */ /* 0x000fe20003f06070 */
[----:B-1----:R-:W-:-:S06]  /*0c00*/  ULEA UR5, UR6, UR5, 0x18 ;  /* 0x0000000506057291 */ /* 0x002fcc000f8ec0ff */
[----:B------:R-:W-:-:S05]  /*0c10*/  LEA R3, R2, UR5, 0x2 ;  /* 0x0000000502037c11 */ /* 0x000fca000f8e10ff */
[----:B------:R1:W-:Y:S01]  /*0c20*/  STS [R3], R14 ;  /* 0x0000000e03007388 */ /* 0x0003e20000000800 */
[----:B------:R-:W-:Y:S05]  /*0c30*/  @!P0 BRA `(.L_x_22) ;  /* 0xfffffff400688947 */ /* 0x000fea000383ffff */
.L_x_16:
[----:B0-----:R-:W-:Y:S05]  /*0c40*/  BSYNC.RECONVERGENT B0 ;  /* 0x0000000000007941 */ /* 0x001fea0003800200 */
.L_x_15:
[----:B-1----:R-:W0:Y:S01]  /*0c50*/  LDC R3, c[0x0][0x398] ;  /* 0x0000e600ff037b82 */ /* 0x002e220000000800 */
[----:B------:R-:W-:-:S05]  /*0c60*/  VIADD R6, R6, 0x1 ;  /* 0x0000000106067836 */ /* 0x000fca0000000000 */
[----:B0-----:R-:W-:-:S13]  /*0c70*/  ISETP.NE.AND P0, PT, R6, R3, PT ;  /* 0x000000030600720c */ /* 0x001fda0003f05270 */
[----:B------:R-:W-:Y:S05]  /*0c80*/  @!P0 BRA `(.L_x_13) ;  /* 0x0000000400348947 */ /* 0x000fea0003800000 */
[----:B------:R-:W-:Y:S05]  /*0c90*/  BRA `(.L_x_23) ;  /* 0xfffffff400287947 */ /* 0x000fea000383ffff */
.L_x_14:
[----:B--2---:R-:W0:Y:S01]  /*0ca0*/  I2F.U32.RP R8, R7 ;  /* 0x0000000700087306 */ /* 0x004e220000209000 */
[----:B-1----:R-:W-:Y:S02]  /*0cb0*/  IADD3 R2, PT, PT, R0, R7, RZ ;  /* 0x0000000700027210 */ /* 0x002fe40007ffe0ff */
[----:B------:R-:W-:Y:S02]  /*0cc0*/  ISETP.NE.U32.AND P2, PT, R7, RZ, PT ;  /* 0x000000ff0700720c */ /* 0x000fe40003f45070 */
[C---:B------:R-:W-:Y:S02]  /*0cd0*/  ISETP.GE.U32.AND P0, PT, R2.reuse, 0x100, PT ;  /* 0x000001000200780c */ /* 0x040fe40003f06070 */
[----:B------:R-:W-:Y:S02]  /*0ce0*/  VIMNMX.U32 R3, PT, PT, R2, 0x100, !PT ;  /* 0x0000010002037848 */ /* 0x000fe40007fe0000 */
[----:B------:R-:W-:Y:S01]  /*0cf0*/  SEL R6, RZ, 0x1, P0 ;  /* 0x00000001ff067807 */ /* 0x000fe20000000000 */
[----:B0-----:R-:W0:Y:S02]  /*0d00*/  MUFU.RCP R8, R8 ;  /* 0x0000000800087308 */ /* 0x001e240000001000 */
[----:B0-----:R-:W-:-:S06]  /*0d10*/  VIADD R5, R8, 0xffffffe ;  /* 0x0ffffffe08057836 */ /* 0x001fcc0000000000 */
[----:B------:R-:W0:Y:S02]  /*0d20*/  F2I.FTZ.U32.TRUNC.NTZ R5, R5 ;  /* 0x0000000500057305 */ /* 0x000e24000021f000 */
[----:B0-----:R-:W-:-:S04]  /*0d30*/  IMAD.MOV R4, RZ, RZ, -R5 ;  /* 0x000000ffff047224 */ /* 0x001fc800078e0a05 */
[----:B------:R-:W-:Y:S02]  /*0d40*/  IMAD R9, R4, R7, RZ ;  /* 0x0000000704097224 */ /* 0x000fe400078e02ff */
[----:B------:R-:W-:-:S04]  /*0d50*/  IMAD.MOV.U32 R4, RZ, RZ, RZ ;  /* 0x000000ffff047224 */ /* 0x000fc800078e00ff */
[----:B------:R-:W-:Y:S01]  /*0d60*/  IMAD.HI.U32 R9, R5, R9, R4 ;  /* 0x0000000905097227 */ /* 0x000fe200078e0004 */
[----:B------:R-:W-:-:S03]  /*0d70*/  IADD3 R4, PT, PT, R3, -R2, -R6 ;  /* 0x8000000203047210 */ /* 0x000fc60007ffe806 */
[----:B------:R-:W-:Y:S02]  /*0d80*/  IMAD.MOV.U32 R5, RZ, RZ, RZ ;  /* 0x000000ffff057224 */ /* 0x000fe400078e00ff */
[----:B------:R-:W-:-:S04]  /*0d90*/  IMAD.HI.U32 R9, R9, R4, RZ ;  /* 0x0000000409097227 */ /* 0x000fc800078e00ff */
[----:B------:R-:W-:-:S04]  /*0da0*/  IMAD.MOV R3, RZ, RZ, -R9 ;  /* 0x000000ffff037224 */ /* 0x000fc800078e0a09 */
[----:B------:R-:W-:-:S05]  /*0db0*/  IMAD R4, R7, R3, R4 ;  /* 0x0000000307047224 */ /* 0x000fca00078e0204 */
[----:B------:R-:W-:-:S13]  /*0dc0*/  ISETP.GE.U32.AND P0, PT, R4, R7, PT ;  /* 0x000000070400720c */ /* 0x000fda0003f06070 */
[----:B------:R-:W-:Y:S02]  /*0dd0*/  @P0 IMAD.IADD R4, R4, 0x1, -R7 ;  /* 0x0000000104040824 */ /* 0x000fe400078e0a07 */
[----:B------:R-:W-:-:S03]  /*0de0*/  @P0 VIADD R9, R9, 0x1 ;  /* 0x0000000109090836 */ /* 0x000fc60000000000 */
[-C--:B------:R-:W-:Y:S02]  /*0df0*/  ISETP.GE.U32.AND P1, PT, R4, R7.reuse, PT ;  /* 0x000000070400720c */ /* 0x080fe40003f26070 */
[----:B------:R-:W-:-:S05]  /*0e00*/  IADD3 R4, PT, PT, R2, R7, RZ ;  /* 0x0000000702047210 */ /* 0x000fca0007ffe0ff */
[----:B------:R-:W-:-:S06]  /*0e10*/  IMAD.IADD R11, R4, 0x1, R7 ;  /* 0x00000001040b7824 */ /* 0x000fcc00078e0207 */
[----:B------:R-:W-:Y:S01]  /*0e20*/  @P1 VIADD R9, R9, 0x1 ;  /* 0x0000000109091836 */ /* 0x000fe20000000000 */
[----:B------:R-:W-:-:S05]  /*0e30*/  @!P2 LOP3.LUT R9, RZ, R7, RZ, 0x33, !PT ;  /* 0x00000007ff09a212 */ /* 0x000fca00078e33ff */
[----:B------:R-:W-:-:S05]  /*0e40*/  IMAD.IADD R6, R6, 0x1, R9 ;  /* 0x0000000106067824 */ /* 0x000fca00078e0209 */
[----:B------:R-:W-:-:S07]  /*0e50*/  LOP3.LUT R9, R6, 0x3, RZ, 0xc0, !PT ;  /* 0x0000000306097812 */ /* 0x000fce00078ec0ff */
.L_x_29:
[----:B------:R-:W-:Y:S01]  /*0e60*/  ISETP.GT.U32.AND P0, PT, R0, 0xff, PT ;  /* 0x000000ff0000780c */ /* 0x000fe20003f04070 */
[----:B------:R-:W-:-:S12]  /*0e70*/  BSSY.RECONVERGENT B0, `(.L_x_24) ;  /* 0x000002a000007945 */ /* 0x000fd80003800200 */
[----:B0-----:R-:W-:Y:S05]  /*0e80*/  @P0 BRA `(.L_x_25) ;  /* 0x0000000000a00947 */ /* 0x001fea0003800000 */
[----:B------:R-:W-:Y:S01]  /*0e90*/  ISETP.NE.AND P0, PT, R9, 0x3, PT ;  /* 0x000000030900780c */ /* 0x000fe20003f05270 */
[----:B------:R-:W-:Y:S01]  /*0ea0*/  BSSY.RECONVERGENT B1, `(.L_x_26) ;  /* 0x0000015000017945 */ /* 0x000fe20003800200 */
[----:B------:R-:W-:Y:S01]  /*0eb0*/  ISETP.GE.U32.AND P1, PT, R6, 0x3, PT ;  /* 0x000000030600780c */ /* 0x000fe20003f26070 */
[----:B------:R-:W-:-:S10]  /*0ec0*/  IMAD.MOV.U32 R8, RZ, RZ, R0 ;  /* 0x000000ffff087224 */ /* 0x000fd400078e0000 */
[----:B------:R-:W-:Y:S05]  /*0ed0*/  @!P0 BRA `(.L_x_27) ;  /* 0x0000000000448947 */ /* 0x000fea0003800000 */
[----:B------:R-:W0:Y:S01]  /*0ee0*/  S2UR UR5, SR_CgaCtaId ;  /* 0x00000000000579c3 */ /* 0x000e220000008800 */
[----:B------:R-:W-:Y:S01]  /*0ef0*/  UMOV UR4, 0x400 ;  /* 0x0000040000047882 */ /* 0x000fe20000000000 */
[----:B------:R-:W-:Y:S01]  /*0f00*/  IMAD R3, R5, 0x100, R0 ;  /* 0x0000010005037824 */ /* 0x000fe200078e0200 */
[----:B------:R-:W-:Y:S01]  /*0f10*/  UIADD3 UR4, UPT, UPT, UR4, 0x810, URZ ;  /* 0x0000081004047890 */ /* 0x000fe2000fffe0ff */
[----:B------:R-:W-:Y:S02]  /*0f20*/  ISETP.NE.AND P0, PT, R9, RZ, PT ;  /* 0x000000ff0900720c */ /* 0x000fe40003f05270 */
[----:B------:R-:W-:Y:S01]  /*0f30*/  MOV R8, R2 ;  /* 0x0000000200087202 */ /* 0x000fe20000000f00 */
[----:B0-----:R-:W-:-:S06]  /*0f40*/  ULEA UR4, UR5, UR4, 0x18 ;  /* 0x0000000405047291 */ /* 0x001fcc000f8ec0ff */
[----:B------:R-:W-:-:S05]  /*0f50*/  LEA R10, R3, UR4, 0x2 ;  /* 0x00000004030a7c11 */ /* 0x000fca000f8e10ff */
[----:B------:R0:W-:Y:S01]  /*0f60*/  STS [R10], RZ ;  /* 0x000000ff0a007388 */ /* 0x0001e20000000800 */
[----:B------:R-:W-:Y:S05]  /*0f70*/  @!P0 BRA `(.L_x_27) ;  /* 0x00000000001c8947 */ /* 0x000fea0003800000 */
[----:B------:R-:W-:Y:S01]  /*0f80*/  ISETP.NE.AND P0, PT, R9, 0x1, PT ;  /* 0x000000010900780c */ /* 0x000fe20003f05270 */
[----:B0-----:R-:W-:Y:S02]  /*0f90*/  IMAD R10, R7, 0x4, R10 ;  /* 0x00000004070a7824 */ /* 0x001fe400078e020a */
[----:B------:R-:W-:-:S03]  /*0fa0*/  IMAD.MOV.U32 R8, RZ, RZ, R4 ;  /* 0x000000ffff087224 */ /* 0x000fc600078e0004 */
[----:B------:R1:W-:Y:S07]  /*0fb0*/  STS [R10], RZ ;  /* 0x000000ff0a007388 */ /* 0x0003ee0000000800 */
[----:B------:R-:W-:Y:S02]  /*0fc0*/  @P0 IMAD R3, R7, 0x4, R10 ;  /* 0x0000000407030824 */ /* 0x000fe400078e020a */
[----:B------:R-:W-:-:S03]  /*0fd0*/  @P0 IMAD.MOV.U32 R8, RZ, RZ, R11 ;  /* 0x000000ffff080224 */ /* 0x000fc600078e000b */
[----:B------:R1:W-:Y:S04]  /*0fe0*/  @P0 STS [R3], RZ ;  /* 0x000000ff03000388 */ /* 0x0003e80000000800 */
.L_x_27:
[----:B------:R-:W-:Y:S05]  /*0ff0*/  BSYNC.RECONVERGENT B1 ;  /* 0x0000000000017941 */ /* 0x000fea0003800200 */
.L_x_26:
[----:B------:R-:W-:Y:S05]  /*1000*/  @!P1 BRA `(.L_x_25) ;  /* 0x0000000000409947 */ /* 0x000fea0003800000 */
[----:B01----:R-:W0:Y:S01]  /*1010*/  S2R R10, SR_CgaCtaId ;  /* 0x00000000000a7919 */ /* 0x003e220000008800 */
[----:B------:R-:W-:-:S05]  /*1020*/  MOV R3, 0x400 ;  /* 0x0000040000037802 */ /* 0x000fca0000000f00 */
[----:B------:R-:W-:-:S05]  /*1030*/  VIADD R3, R3, 0x810 ;  /* 0x0000081003037836 */ /* 0x000fca0000000000 */
[----:B0-----:R-:W-:-:S07]  /*1040*/  LEA R16, R10, R3, 0x18 ;  /* 0x000000030a107211 */ /* 0x001fce00078ec0ff */
.L_x_28:
[----:B--2---:R-:W-:Y:S01]  /*1050*/  LEA R3, R5, R8, 0x8 ;  /* 0x0000000805037211 */ /* 0x004fe200078e40ff */
[----:B------:R-:W-:-:S04]  /*1060*/  IMAD R8, R7, 0x4, R8 ;  /* 0x0000000407087824 */ /* 0x000fc800078e0208 */
[----:B------:R-:W-:Y:S01]  /*1070*/  IMAD R10, R3, 0x4, R16 ;  /* 0x00000004030a7824 */ /* 0x000fe200078e0210 */
[----:B------:R-:W-:-:S03]  /*1080*/  ISETP.GE.U32.AND P0, PT, R8, 0x100, PT ;  /* 0x000001000800780c */ /* 0x000fc60003f06070 */
[C---:B------:R-:W-:Y:S01]  /*1090*/  IMAD R12, R7.reuse, 0x4, R10 ;  /* 0x00000004070c7824 */ /* 0x040fe200078e020a */
[----:B------:R2:W-:Y:S03]  /*10a0*/  STS [R10], RZ ;  /* 0x000000ff0a007388 */ /* 0x0005e60000000800 */
[C---:B------:R-:W-:Y:S01]  /*10b0*/  IMAD R14, R7.reuse, 0x4, R12 ;  /* 0x00000004070e7824 */ /* 0x040fe200078e020c */
[----:B------:R2:W-:Y:S03]  /*10c0*/  STS [R12], RZ ;  /* 0x000000ff0c007388 */ /* 0x0005e60000000800 */
[----:B------:R-:W-:Y:S01]  /*10d0*/  IMAD R3, R7, 0x4, R14 ;  /* 0x0000000407037824 */ /* 0x000fe200078e020e */
[----:B------:R2:W-:Y:S04]  /*10e0*/  STS [R14], RZ ;  /* 0x000000ff0e007388 */ /* 0x0005e80000000800 */
[----:B------:R2:W-:Y:S01]  /*10f0*/  STS [R3], RZ ;  /* 0x000000ff03007388 */ /* 0x0005e20000000800 */
[----:B------:R-:W-:Y:S05]  /*1100*/  @!P0 BRA `(.L_x_28) ;  /* 0xfffffffc00d08947 */ /* 0x000fea000383ffff */
.L_x_25:
[----:B------:R-:W-:Y:S05]  /*1110*/  BSYNC.RECONVERGENT B0 ;  /* 0x0000000000007941 */ /* 0x000fea0003800200 */
.L_x_24:
[----:B-12---:R-:W1:Y:S01]  /*1120*/  LDC R3, c[0x0][0x398] ;  /* 0x0000e600ff037b82 */ /* 0x006e620000000800 */
[----:B------:R-:W-:-:S04]  /*1130*/  IADD3 R5, PT, PT, R5, 0x1, RZ ;  /* 0x0000000105057810 */ /* 0x000fc80007ffe0ff */
[----:B-1----:R-:W-:-:S13]  /*1140*/  ISETP.NE.AND P0, PT, R5, R3, PT ;  /* 0x000000030500720c */ /* 0x002fda0003f05270 */
[----:B------:R-:W-:Y:S05]  /*1150*/  @P0 BRA `(.L_x_29) ;  /* 0xfffffffc00400947 */ /* 0x000fea000383ffff */
.L_x_13:
[----:B------:R-:W1:Y:S01]  /*1160*/  S2R R0, SR_TID.X ;  /* 0x0000000000007919 */ /* 0x000e620000002100 */
[----:B------:R-:W3:Y:S01]  /*1170*/  LDCU UR4, c[0x0][0x3a0] ;  /* 0x00007400ff0477ac */ /* 0x000ee20008000800 */
[----:B------:R-:W4:Y:S01]  /*1180*/  LDCU UR7, c[0x0][0x3a0] ;  /* 0x00007400ff0777ac */ /* 0x000f220008000800 */
[----:B------:R-:W-:Y:S01]  /*1190*/  BAR.SYNC.DEFER_BLOCKING 0x0 ;  /* 0x0000000000007b1d */ /* 0x000fe20000010000 */
[----:B-1----:R-:W-:-:S13]  /*11a0*/  ISETP.NE.AND P0, PT, R0, RZ, PT ;  /* 0x000000ff0000720c */ /* 0x002fda0003f05270 */
[----:B------:R-:W1:Y:S01]  /*11b0*/  @!P0 S2R R5, SR_CgaCtaId ;  /* 0x0000000000058919 */ /* 0x000e620000008800 */
[----:B------:R-:W-:-:S04]  /*11c0*/  @!P0 MOV R2, 0x400 ;  /* 0x0000040000028802 */ /* 0x000fc80000000f00 */
[----:B-1----:R-:W-:-:S05]  /*11d0*/  @!P0 LEA R2, R5, R2, 0x18 ;  /* 0x0000000205028211 */ /* 0x002fca00078ec0ff */
[----:B------:R1:W-:Y:S01]  /*11e0*/  @!P0 STS [R2+0x800], RZ ;  /* 0x000800ff02008388 */ /* 0x0003e20000000800 */
[----:B------:R-:W-:Y:S01]  /*11f0*/  BAR.SYNC.DEFER_BLOCKING 0x0 ;  /* 0x0000000000007b1d */ /* 0x000fe20000010000 */
[----:B---3--:R-:W-:-:S13]  /*1200*/  ISETP.GE.AND P0, PT, R0, UR4, PT ;  /* 0x0000000400007c0c */ /* 0x008fda000bf06270 */
[----:B-1--4-:R-:W-:Y:S05]  /*1210*/  @P0 BRA `(.L_x_30) ;  /* 0x00000038006c0947 */ /* 0x012fea0003800000 */
[----:B------:R-:W1:Y:S01]  /*1220*/  LDC R4, c[0x0][0x360] ;  /* 0x0000d800ff047b82 */ /* 0x000e620000000800 */
[----:B------:R-:W-:-:S13]  /*1230*/  ISETP.GE.AND P0, PT, R3, 0x1, PT ;  /* 0x000000010300780c */ /* 0x000fda0003f06270 */
[----:B------:R-:W-:Y:S05]  /*1240*/  @!P0 BRA `(.L_x_31) ;  /* 0x0000002800148947 */ /* 0x000fea0003800000 */
[----:B------:R-:W3:Y:S02]  /*1250*/  LDC R6, c[0x0][0x3c4] ;  /* 0x0000f100ff067b82 */ /* 0x000ee40000000800 */
[----:B---3--:R-:W-:-:S13]  /*1260*/  ISETP.GE.AND P0, PT, R6, 0x2, PT ;  /* 0x000000020600780c */ /* 0x008fda0003f06270 */
[----:B------:R-:W-:Y:S05]  /*1270*/  @!P0 BRA `(.L_x_32) ;  /* 0x0000001800608947 */ /* 0x000fea0003800000 */
[C---:B------:R-:W-:Y:S01]  /*1280*/  VIADD R8, R6.reuse, 0x7 ;  /* 0x0000000706087836 */ /* 0x040fe20000000000 */
[----:B------:R-:W-:Y:S01]  /*1290*/  LOP3.LUT R26, R3, 0xf, RZ, 0xc0, !PT ;  /* 0x0000000f031a7812 */ /* 0x000fe200078ec0ff */
[----:B------:R-:W-:Y:S01]  /*12a0*/  VIADD R25, R6, 0xf ;  /* 0x0000000f06197836 */ /* 0x000fe20000000000 */
[----:B--2---:R-:W-:Y:S02]  /*12b0*/  MOV R7, R0 ;  /* 0x0000000000077202 */ /* 0x004fe40000000f00 */
[C---:B------:R-:W-:Y:S02]  /*12c0*/  LOP3.LUT R5, R8.reuse, 0x7, RZ, 0xc0, !PT ;  /* 0x0000000708057812 */ /* 0x040fe400078ec0ff */
[----:B------:R-:W-:Y:S02]  /*12d0*/  LOP3.LUT R2, R25, 0xf, RZ, 0xc0, !PT ;  /* 0x0000000f19027812 */ /* 0x000fe400078ec0ff */
[----:B------:R-:W-:Y:S01]  /*12e0*/  LOP3.LUT R8, R8, 0x3, RZ, 0xc0, !PT ;  /* 0x0000000308087812 */ /* 0x000fe200078ec0ff */
[----:B------:R-:W-:-:S02]  /*12f0*/  VIADD R5, R5, 0xffffffff ;  /* 0xffffffff05057836 */ /* 0x000fc40000000000 */
[----:B------:R-:W-:-:S03]  /*1300*/  VIADD R2, R2, 0xffffffff ;  /* 0xffffffff02027836 */ /* 0x000fc60000000000 */
[----:B------:R-:W-:Y:S01]  /*1310*/  ISETP.GE.U32.AND P0, PT, R5, 0x3, PT ;  /* 0x000000030500780c */ /* 0x000fe20003f06070 */
[----:B------:R-:W-:Y:S01]  /*1320*/  VIADD R5, R6, 0xffffffff ;  /* 0xffffffff06057836 */ /* 0x000fe20000000000 */
[----:B------:R-:W-:Y:S02]  /*1330*/  ISETP.GE.U32.AND P1, PT, R2, 0x7, PT ;  /* 0x000000070200780c */ /* 0x000fe40003f26070 */
[----:B------:R-:W-:Y:S02]  /*1340*/  LOP3.LUT R6, R3, 0x7, RZ, 0xc0, !PT ;  /* 0x0000000703067812 */ /* 0x000fe400078ec0ff */
[----:B------:R-:W-:-:S09]  /*1350*/  LOP3.LUT R9, R5, 0xfffffff0, RZ, 0xc0, !PT ;  /* 0xfffffff005097812 */ /* 0x000fd200078ec0ff */
.L_x_46:
[----:B0-----:R-:W0:Y:S01]  /*1360*/  LDC R10, c[0x0][0x398] ;  /* 0x0000e600ff0a7b82 */ /* 0x001e220000000800 */
[----:B------:R-:W-:Y:S05]  /*1370*/  YIELD ;  /* 0x0000000000007946 */ /* 0x000fea0003800000 */
[----:B------:R-:W-:Y:S02]  /*1380*/  IMAD.MOV.U32 R15, RZ, RZ, RZ ;  /* 0x000000ffff0f7224 */ /* 0x000fe400078e00ff */
[----:B------:R-:W-:Y:S01]  /*1390*/  IMAD.MOV.U32 R11, RZ, RZ, RZ ;  /* 0x000000ffff0b7224 */ /* 0x000fe200078e00ff */
[----:B0-----:R-:W-:-:S13]  /*13a0*/  ISETP.GE.U32.AND P2, PT, R10, 0x10, PT ;  /* 0x000000100a00780c */ /* 0x001fda0003f46070 */
[----:B------:R-:W-:Y:S05]  /*13b0*/  @!P2 BRA `(.L_x_33) ;  /* 0x00000004003ca947 */ /* 0x000fea0003800000 */
[----:B------:R-:W0:Y:S01]  /*13c0*/  S2UR UR5, SR_CgaCtaId ;  /* 0x00000000000579c3 */ /* 0x000e220000008800 */
[----:B------:R-:W-:Y:S01]  /*13d0*/  UMOV UR4, 0x400 ;  /* 0x0000040000047882 */ /* 0x000fe20000000000 */
[----:B------:R-:W-:Y:S01]  /*13e0*/  IMAD.MOV.U32 R15, RZ, RZ, RZ ;  /* 0x000000ffff0f7224 */ /* 0x000fe200078e00ff */
[----:B------:R-:W-:Y:S01]  /*13f0*/  UIADD3 UR4, UPT, UPT, UR4, 0x810, URZ ;  /* 0x0000081004047890 */ /* 0x000fe2000fffe0ff */
[----:B------:R-:W-:Y:S01]  /*1400*/  LOP3.LUT R11, R10, 0x7ffffff0, RZ, 0xc0, !PT ;  /* 0x7ffffff00a0b7812 */ /* 0x000fe200078ec0ff */
[----:B------:R-:W2:Y:S02]  /*1410*/  LDCU.64 UR12, c[0x0][0x388] ;  /* 0x00007100ff0c77ac */ /* 0x000ea40008000a00 */
[----:B0-----:R-:W-:-:S03]  /*1420*/  ULEA UR5, UR5, UR4, 0x18 ;  /* 0x0000000405057291 */ /* 0x001fc6000f8ec0ff */
[----:B--2---:R-:W-:-:S09]  /*1430*/  UMOV UR4, URZ ;  /* 0x000000ff00047c82 */ /* 0x004fd20008000000 */
.L_x_34:
[----:B------:R-:W-:-:S05]  /*1440*/  IMAD R3, R7, R10, UR4 ;  /* 0x0000000407037e24 */ /* 0x000fca000f8e020a */
[----:B------:R-:W-:-:S04]  /*1450*/  IADD3 R2, P2, PT, R3, UR12, RZ ;  /* 0x0000000c03027c10 */ /* 0x000fc8000ff5e0ff */
[----:B------:R-:W-:-:S05]  /*1460*/  LEA.HI.X.SX32 R3, R3, UR13, 0x1, P2 ;  /* 0x0000000d03037c11 */ /* 0x000fca00090f0eff */
[----:B------:R-:W2:Y:S04]  /*1470*/  LDG.E.U8 R12, desc[UR8][R2.64] ;  /* 0x00000008020c7981 */ /* 0x000ea8000c1e1100 */
[----:B------:R-:W3:Y:S04]  /*1480*/  LDG.E.U8 R13, desc[UR8][R2.64+0x1] ;  /* 0x00000108020d7981 */ /* 0x000ee8000c1e1100 */
[----:B------:R-:W4:Y:S01]  /*1490*/  LDG.E.U8 R14, desc[UR8][R2.64+0x2] ;  /* 0x00000208020e7981 */ /* 0x000f22000c1e1100 */
[----:B------:R-:W-:-:S03]  /*14a0*/  USHF.L.U32 UR6, UR4, 0xa, URZ ;  /* 0x0000000a04067899 */ /* 0x000fc600080006ff */
[----:B------:R-:W5:Y:S04]  /*14b0*/  LDG.E.U8 R20, desc[UR8][R2.64+0x3] ;  /* 0x0000030802147981 */ /* 0x000f68000c1e1100 */
[----:B------:R-:W5:Y:S04]  /*14c0*/  LDG.E.U8 R27, desc[UR8][R2.64+0x4] ;  /* 0x00000408021b7981 */ /* 0x000f68000c1e1100 */
[----:B------:R-:W5:Y:S04]  /*14d0*/  LDG.E.U8 R24, desc[UR8][R2.64+0x5] ;  /* 0x0000050802187981 */ /* 0x000f68000c1e1100 */
[----:B------:R-:W5:Y:S04]  /*14e0*/  LDG.E.U8 R23, desc[UR8][R2.64+0x6] ;  /* 0x0000060802177981 */ /* 0x000f68000c1e1100 */
[----:B------:R-:W5:Y:S01]  /*14f0*/  LDG.E.U8 R22, desc[UR8][R2.64+0x7] ;  /* 0x0000070802167981 */ /* 0x000f62000c1e1100 */
[----:B--2---:R-:W-:-:S02]  /*1500*/  LEA R12, R12, UR6, 0x2 ;  /* 0x000000060c0c7c11 */ /* 0x004fc4000f8e10ff */
[----:B---3--:R-:W-:-:S03]  /*1510*/  LEA R17, R13, UR6, 0x2 ;  /* 0x000000060d117c11 */ /* 0x008fc6000f8e10ff */
[----:B------:R0:W2:Y:S04]  /*1520*/  LDS R16, [R12+UR5] ;  /* 0x000000050c107984 */ /* 0x0000a80008000800 */
[----:B------:R3:W1:Y:S01]  /*1530*/  LDS R21, [R17+UR5+0x400] ;  /* 0x0004000511157984 */ /* 0x0006620008000800 */
[----:B----4-:R-:W-:-:S03]  /*1540*/  LEA R19, R14, UR6, 0x2 ;  /* 0x000000060e137c11 */ /* 0x010fc6000f8e10ff */
[----:B------:R-:W4:Y:S04]  /*1550*/  LDG.E.U8 R14, desc[UR8][R2.64+0x8] ;  /* 0x00000808020e7981 */ /* 0x000f28000c1e1100 */
[----:B------:R-:W5:Y:S04]  /*1560*/  LDS R19, [R19+UR5+0x800] ;  /* 0x0008000513137984 */ /* 0x000f680008000800 */
[----:B------:R-:W4:Y:S04]  /*1570*/  LDG.E.U8 R13, desc[UR8][R2.64+0x9] ;  /* 0x00000908020d7981 */ /* 0x000f28000c1e1100 */
[----:B0-----:R-:W4:Y:S04]  /*1580*/  LDG.E.U8 R12, desc[UR8][R2.64+0xa] ;  /* 0x00000a08020c7981 */ /* 0x001f28000c1e1100 */
[----:B---3--:R-:W3:Y:S01]  /*1590*/  LDG.E.U8 R17, desc[UR8][R2.64+0xb] ;  /* 0x00000b0802117981 */ /* 0x008ee2000c1e1100 */
[----:B--2---:R-:W-:-:S03]  /*15a0*/  FADD R16, R16, R15 ;  /* 0x0000000f10107221 */ /* 0x004fc60000000000 */
[----:B------:R-:W2:Y:S01]  /*15b0*/  LDG.E.U8 R15, desc[UR8][R2.64+0xd] ;  /* 0x00000d08020f7981 */ /* 0x000ea2000c1e1100 */
[----:B-1----:R-:W-:-:S03]  /*15c0*/  FADD R18, R16, R21 ;  /* 0x0000001510127221 */ /* 0x002fc60000000000 */
[----:B------:R-:W2:Y:S04]  /*15d0*/  LDG.E.U8 R16, desc[UR8][R2.64+0xc] ;  /* 0x00000c0802107981 */ /* 0x000ea8000c1e1100 */
[----:B------:R-:W2:Y:S01]  /*15e0*/  LDG.E.U8 R21, desc[UR8][R2.64+0xf] ;  /* 0x00000f0802157981 */ /* 0x000ea2000c1e1100 */
[----:B-----5:R-:W-:-:S03]  /*15f0*/  FADD R19, R18, R19 ;  /* 0x0000001312137221 */ /* 0x020fc60000000000 */
[----:B------:R0:W5:Y:S01]  /*1600*/  LDG.E.U8 R18, desc[UR8][R2.64+0xe] ;  /* 0x00000e0802127981 */ /* 0x000162000c1e1100 */
[----:B------:R-:W-:Y:S02]  /*1610*/  LEA R20, R20, UR6, 0x2 ;  /* 0x0000000614147c11 */ /* 0x000fe4000f8e10ff */
[----:B------:R-:W-:-:S04]  /*1620*/  LEA R27, R27, UR6, 0x2 ;  /* 0x000000061b1b7c11 */ /* 0x000fc8000f8e10ff */
[----:B------:R-:W1:Y:S01]  /*1630*/  LDS R20, [R20+UR5+0xc00] ;  /* 0x000c000514147984 */ /* 0x000e620008000800 */
[----:B------:R-:W-:-:S03]  /*1640*/  LEA R28, R24, UR6, 0x2 ;  /* 0x00000006181c7c11 */ /* 0x000fc6000f8e10ff */
[----:B------:R0:W1:Y:S01]  /*1650*/  LDS R24, [R27+UR5+0x1000] ;  /* 0x001000051b187984 */ /* 0x0000620008000800 */
[----:B------:R-:W-:-:S03]  /*1660*/  LEA R29, R23, UR6, 0x2 ;  /* 0x00000006171d7c11 */ /* 0x000fc6000f8e10ff */
[----:B------:R-:W1:Y:S01]  /*1670*/  LDS R23, [R28+UR5+0x1400] ;  /* 0x001400051c177984 */ /* 0x000e620008000800 */
[----:B0-----:R-:W-:-:S03]  /*1680*/  LEA R27, R22, UR6, 0x2 ;  /* 0x00000006161b7c11 */ /* 0x001fc6000f8e10ff */
[----:B------:R-:W0:Y:S04]  /*1690*/  LDS R22, [R29+UR5+0x1800] ;  /* 0x001800051d167984 */ /* 0x000e280008000800 */
[----:B------:R-:W0:Y:S01]  /*16a0*/  LDS R2, [R27+UR5+0x1c00] ;  /* 0x001c00051b027984 */ /* 0x000e220008000800 */
[----:B-1----:R-:W-:-:S04]  /*16b0*/  FADD R19, R19, R20 ;  /* 0x0000001413137221 */ /* 0x002fc80000000000 */
[----:B------:R-:W-:-:S04]  /*16c0*/  FADD R24, R19, R24 ;  /* 0x0000001813187221 */ /* 0x000fc80000000000 */
[----:B------:R-:W-:-:S04]  /*16d0*/  FADD R23, R24, R23 ;  /* 0x0000001718177221 */ /* 0x000fc80000000000 */
[----:B0-----:R-:W-:-:S04]  /*16e0*/  FADD R23, R23, R22 ;  /* 0x0000001617177221 */ /* 0x001fc80000000000 */
[----:B------:R-:W-:Y:S01]  /*16f0*/  FADD R2, R23, R2 ;  /* 0x0000000217027221 */ /* 0x000fe20000000000 */
[----:B------:R-:W-:-:S06]  /*1700*/  UIADD3 UR4, UPT, UPT, UR4, 0x10, URZ ;  /* 0x0000001004047890 */ /* 0x000fcc000fffe0ff */
[----:B------:R-:W-:Y:S02]  /*1710*/  ISETP.NE.AND P2, PT, R11, UR4, PT ;  /* 0x000000040b007c0c */ /* 0x000fe4000bf45270 */
[----:B----4-:R-:W-:-:S06]  /*1720*/  LEA R3, R14, UR6, 0x2 ;  /* 0x000000060e037c11 */ /* 0x010fcc000f8e10ff */
[----:B------:R-:W0:Y:S01]  /*1730*/  LDS R3, [R3+UR5+0x2000] ;  /* 0x0020000503037984 */ /* 0x000e220008000800 */
[----:B------:R-:W-:Y:S02]  /*1740*/  LEA R13, R13, UR6, 0x2 ;  /* 0x000000060d0d7c11 */ /* 0x000fe4000f8e10ff */
[----:B------:R-:W-:-:S03]  /*1750*/  LEA R14, R12, UR6, 0x2 ;  /* 0x000000060c0e7c11 */ /* 0x000fc6000f8e10ff */
[----:B------:R-:W1:Y:S01]  /*1760*/  LDS R12, [R13+UR5+0x2400] ;  /* 0x002400050d0c7984 */ /* 0x000e620008000800 */
[----:B---3--:R-:W-:-:S03]  /*1770*/  LEA R17, R17, UR6, 0x2 ;  /* 0x0000000611117c11 */ /* 0x008fc6000f8e10ff */
[----:B------:R-:W3:Y:S04]  /*1780*/  LDS R13, [R14+UR5+0x2800] ;  /* 0x002800050e0d7984 */ /* 0x000ee80008000800 */
[----:B------:R-:W4:Y:S01]  /*1790*/  LDS R14, [R17+UR5+0x2c00] ;  /* 0x002c0005110e7984 */ /* 0x000f220008000800 */
[----:B--2---:R-:W-:Y:S02]  /*17a0*/  LEA R28, R16, UR6, 0x2 ;  /* 0x00000006101c7c11 */ /* 0x004fe4000f8e10ff */
[----:B------:R-:W-:-:S03]  /*17b0*/  LEA R16, R15, UR6, 0x2 ;  /* 0x000000060f107c11 */ /* 0x000fc6000f8e10ff */
[----:B------:R-:W2:Y:S01]  /*17c0*/  LDS R15, [R28+UR5+0x3000] ;  /* 0x003000051c0f7984 */ /* 0x000ea20008000800 */
[----:B-----5:R-:W-:-:S03]  /*17d0*/  LEA R20, R18, UR6, 0x2 ;  /* 0x0000000612147c11 */ /* 0x020fc6000f8e10ff */
[----:B------:R-:W5:Y:S01]  /*17e0*/  LDS R16, [R16+UR5+0x3400] ;  /* 0x0034000510107984 */ /* 0x000f620008000800 */
[----:B------:R-:W-:-:S03]  /*17f0*/  LEA R18, R21, UR6, 0x2 ;  /* 0x0000000615127c11 */ /* 0x000fc6000f8e10ff */
[----:B------:R-:W5:Y:S04]  /*1800*/  LDS R17, [R20+UR5+0x3800] ;  /* 0x0038000514117984 */ /* 0x000f680008000800 */
[----:B------:R-:W5:Y:S01]  /*1810*/  LDS R18, [R18+UR5+0x3c00] ;  /* 0x003c000512127984 */ /* 0x000f620008000800 */
[----:B0-----:R-:W-:-:S04]  /*1820*/  FADD R3, R2, R3 ;  /* 0x0000000302037221 */ /* 0x001fc80000000000 */
[----:B-1----:R-:W-:-:S04]  /*1830*/  FADD R12, R3, R12 ;  /* 0x0000000c030c7221 */ /* 0x002fc80000000000 */
[----:B---3--:R-:W-:-:S04]  /*1840*/  FADD R13, R12, R13 ;  /* 0x0000000d0c0d7221 */ /* 0x008fc80000000000 */
[----:B----4-:R-:W-:-:S04]  /*1850*/  FADD R14, R13, R14 ;  /* 0x0000000e0d0e7221 */ /* 0x010fc80000000000 */
[----:B--2---:R-:W-:-:S04]  /*1860*/  FADD R15, R14, R15 ;  /* 0x0000000f0e0f7221 */ /* 0x004fc80000000000 */
[----:B-----5:R-:W-:-:S04]  /*1870*/  FADD R16, R15, R16 ;  /* 0x000000100f107221 */ /* 0x020fc80000000000 */
[----:B------:R-:W-:-:S04]  /*1880*/  FADD R17, R16, R17 ;  /* 0x0000001110117221 */ /* 0x000fc80000000000 */
[----:B------:R-:W-:Y:S01]  /*1890*/  FADD R15, R17, R18 ;  /* 0x00000012110f7221 */ /* 0x000fe20000000000 */
[----:B------:R-:W-:Y:S06]  /*18a0*/  @P2 BRA `(.L_x_34) ;  /* 0xfffffff800e42947 */ /* 0x000fec000383ffff */
.L_x_33:
[----:B------:R-:W-:-:S13]  /*18b0*/  ISETP.NE.AND P2, PT, R26, RZ, PT ;  /* 0x000000ff1a00720c */ /* 0x000fda0003f45270 */
[----:B------:R-:W-:Y:S05]  /*18c0*/  @!P2 BRA `(.L_x_35) ;  /* 0x000000040098a947 */ /* 0x000fea0003800000 */
[----:B------:R-:W-:Y:S01]  /*18d0*/  VIADD R2, R26, 0xffffffff ;  /* 0xffffffff1a027836 */ /* 0x000fe20000000000 */
[----:B------:R-:W-:-:S04]  /*18e0*/  ISETP.NE.AND P3, PT, R6, RZ, PT ;  /* 0x000000ff0600720c */ /* 0x000fc80003f65270 */
[----:B------:R-:W-:-:S13]  /*18f0*/  ISETP.GE.U32.AND P2, PT, R2, 0x7, PT ;  /* 0x000000070200780c */ /* 0x000fda0003f46070 */
[----:B------:R-:W-:Y:S05]  /*1900*/  @!P2 BRA `(.L_x_36) ;  /* 0x0000000000a8a947 */ /* 0x000fea0003800000 */
[----:B------:R-:W0:Y:S01]  /*1910*/  LDCU.64 UR4, c[0x0][0x388] ;  /* 0x00007100ff0477ac */ /* 0x000e220008000a00 */
[----:B------:R-:W-:-:S05]  /*1920*/  IMAD R3, R7, R10, R11 ;  /* 0x0000000a07037224 */ /* 0x000fca00078e020b */
[----:B0-----:R-:W-:-:S04]  /*1930*/  IADD3 R2, P2, PT, R3, UR4, RZ ;  /* 0x0000000403027c10 */ /* 0x001fc8000ff5e0ff */
[----:B------:R-:W-:-:S05]  /*1940*/  LEA.HI.X.SX32 R3, R3, UR5, 0x1, P2 ;  /* 0x0000000503037c11 */ /* 0x000fca00090f0eff */
[----:B------:R-:W2:Y:S04]  /*1950*/  LDG.E.U8 R21, desc[UR8][R2.64] ;  /* 0x0000000802157981 */ /* 0x000ea8000c1e1100 */
[----:B------:R-:W3:Y:S04]  /*1960*/  LDG.E.U8 R23, desc[UR8][R2.64+0x1] ;  /* 0x0000010802177981 */ /* 0x000ee8000c1e1100 */
[----:B------:R-:W4:Y:S04]  /*1970*/  LDG.E.U8 R27, desc[UR8][R2.64+0x2] ;  /* 0x00000208021b7981 */ /* 0x000f28000c1e1100 */
[----:B------:R-:W5:Y:S04]  /*1980*/  LDG.E.U8 R29, desc[UR8][R2.64+0x3] ;  /* 0x00000308021d7981 */ /* 0x000f68000c1e1100 */
[----:B------:R-:W5:Y:S04]  /*1990*/  LDG.E.U8 R17, desc[UR8][R2.64+0x4] ;  /* 0x0000040802117981 */ /* 0x000f68000c1e1100 */
[----:B------:R-:W5:Y:S04]  /*19a0*/  LDG.E.U8 R13, desc[UR8][R2.64+0x5] ;  /* 0x00000508020d7981 */ /* 0x000f68000c1e1100 */
[----:B------:R-:W5:Y:S04]  /*19b0*/  LDG.E.U8 R12, desc[UR8][R2.64+0x6] ;  /* 0x00000608020c7981 */ /* 0x000f68000c1e1100 */
[----:B------:R5:W5:Y:S01]  /*19c0*/  LDG.E.U8 R19, desc[UR8][R2.64+0x7] ;  /* 0x0000070802137981 */ /* 0x000b62000c1e1100 */
[----:B------:R-:W0:Y:S01]  /*19d0*/  S2UR UR5, SR_CgaCtaId ;  /* 0x00000000000579c3 */ /* 0x000e220000008800 */
[----:B------:R-:W-:Y:S01]  /*19e0*/  UMOV UR4, 0x400 ;  /* 0x0000040000047882 */ /* 0x000fe20000000000 */
[C---:B------:R-:W-:Y:S01]  /*19f0*/  IMAD.SHL.U32 R14, R11.reuse, 0x400, RZ ;  /* 0x000004000b0e7824 */ /* 0x040fe200078e00ff */
[----:B------:R-:W-:Y:S01]  /*1a00*/  UIADD3 UR4, UPT, UPT, UR4, 0x810, URZ ;  /* 0x0000081004047890 */ /* 0x000fe2000fffe0ff */
[----:B------:R-:W-:-:S03]  /*1a10*/  VIADD R11, R11, 0x8 ;  /* 0x000000080b0b7836 */ /* 0x000fc60000000000 */
[----:B0-----:R-:W-:Y:S01]  /*1a20*/  ULEA UR4, UR5, UR4, 0x18 ;  /* 0x0000000405047291 */ /* 0x001fe2000f8ec0ff */
[----:B--2---:R-:W-:Y:S01]  /*1a30*/  LEA R16, R21, R14, 0x2 ;  /* 0x0000000e15107211 */ /* 0x004fe200078e10ff */
[----:B---3--:R-:W-:-:S07]  /*1a40*/  IMAD R18, R23, 0x4, R14 ;  /* 0x0000000417127824 */ /* 0x008fce00078e020e */
[----:B------:R-:W0:Y:S01]  /*1a50*/  LDS R16, [R16+UR4] ;  /* 0x0000000410107984 */ /* 0x000e220008000800 */
[----:B----4-:R-:W-:-:S03]  /*1a60*/  IMAD R27, R27, 0x4, R14 ;  /* 0x000000041b1b7824 */ /* 0x010fc600078e020e */
[----:B------:R-:W2:Y:S01]  /*1a70*/  LDS R18, [R18+UR4+0x400] ;  /* 0x0004000412127984 */ /* 0x000ea20008000800 */
[----:B-----5:R-:W-:-:S03]  /*1a80*/  IMAD R3, R29, 0x4, R14 ;  /* 0x000000041d037824 */ /* 0x020fc600078e020e */
[----:B------:R-:W3:Y:S01]  /*1a90*/  LDS R2, [R27+UR4+0x800] ;  /* 0x000800041b027984 */ /* 0x000ee20008000800 */
[----:B------:R-:W-:-:S03]  /*1aa0*/  IMAD R17, R17, 0x4, R14 ;  /* 0x0000000411117824 */ /* 0x000fc600078e020e */
[----:B------:R-:W4:Y:S01]  /*1ab0*/  LDS R3, [R3+UR4+0xc00] ;  /* 0x000c000403037984 */ /* 0x000f220008000800 */
[----:B------:R-:W-:-:S03]  /*1ac0*/  IMAD R20, R13, 0x4, R14 ;  /* 0x000000040d147824 */ /* 0x000fc600078e020e */
[----:B------:R-:W5:Y:S01]  /*1ad0*/  LDS R13, [R17+UR4+0x1000] ;  /* 0x00100004110d7984 */ /* 0x000f620008000800 */
[----:B------:R-:W-:-:S03]  /*1ae0*/  LEA R12, R12, R14, 0x2 ;  /* 0x0000000e0c0c7211 */ /* 0x000fc600078e10ff */
[----:B------:R-:W1:Y:S01]  /*1af0*/  LDS R21, [R20+UR4+0x1400] ;  /* 0x0014000414157984 */ /* 0x000e620008000800 */
[----:B------:R-:W-:-:S03]  /*1b00*/  IMAD R14, R19, 0x4, R14 ;  /* 0x00000004130e7824 */ /* 0x000fc600078e020e */
[----:B------:R-:W1:Y:S04]  /*1b10*/  LDS R19, [R12+UR4+0x1800] ;  /* 0x001800040c137984 */ /* 0x000e680008000800 */
[----:B------:R-:W1:Y:S01]  /*1b20*/  LDS R23, [R14+UR4+0x1c00] ;  /* 0x001c00040e177984 */ /* 0x000e620008000800 */
[----:B0-----:R-:W-:-:S04]  /*1b30*/  FADD R15, R15, R16 ;  /* 0x000000100f0f7221 */ /* 0x001fc80000000000 */
[----:B--2---:R-:W-:-:S04]  /*1b40*/  FADD R15, R15, R18 ;  /* 0x000000120f0f7221 */ /* 0x004fc80000000000 */
[----:B---3--:R-:W-:-:S04]  /*1b50*/  FADD R2, R15, R2 ;  /* 0x000000020f027221 */ /* 0x008fc80000000000 */
[----:B----4-:R-:W-:-:S04]  /*1b60*/  FADD R2, R2, R3 ;  /* 0x0000000302027221 */ /* 0x010fc80000000000 */
[----:B-----5:R-:W-:-:S04]  /*1b70*/  FADD R2, R2, R13 ;  /* 0x0000000d02027221 */ /* 0x020fc80000000000 */
[----:B-1----:R-:W-:-:S04]  /*1b80*/  FADD R2, R2, R21 ;  /* 0x0000001502027221 */ /* 0x002fc80000000000 */
[----:B------:R-:W-:-:S04]  /*1b90*/  FADD R2, R2, R19 ;  /* 0x0000001302027221 */ /* 0x000fc80000000000 */
[----:B------:R-:W-:-:S07]  /*1ba0*/  FADD R15, R2, R23 ;  /* 0x00000017020f7221 */ /* 0x000fce0000000000 */
.L_x_36:
[----:B------:R-:W-:Y:S05]  /*1bb0*/  @!P3 BRA `(.L_x_35) ;  /* 0x0000000000dcb947 */ /* 0x000fea0003800000 */
[----:B------:R-:W-:Y:S01]  /*1bc0*/  VIADD R2, R6, 0xffffffff ;  /* 0xffffffff06027836 */ /* 0x000fe20000000000 */
[----:B------:R-:W-:-:S04]  /*1bd0*/  LOP3.LUT P3, R16, R10, 0x3, RZ, 0xc0, !PT ;  /* 0x000000030a107812 */ /* 0x000fc8000786c0ff */
        /* <DEDUP_REMOVED lines=9> */
[----:B------:R-:W5:Y:S01]  /*1c70*/  LDG.E.U8 R20, desc[UR8][R2.64+0x3] ;  /* 0x0000030802147981 */ /* 0x000f62000c1e1100 */
[----:B------:R-:W0:Y:S01]  /*1c80*/  S2UR UR5, SR_CgaCtaId ;  /* 0x00000000000579c3 */ /* 0x000e220000008800 */
[----:B------:R-:W-:Y:S01]  /*1c90*/  UMOV UR4, 0x400 ;  /* 0x0000040000047882 */ /* 0x000fe20000000000 */
[C---:B------:R-:W-:Y:S01]  /*1ca0*/  IMAD.SHL.U32 R13, R11.reuse, 0x400, RZ ;  /* 0x000004000b0d7824 */ /* 0x040fe200078e00ff */
[----:B------:R-:W-:Y:S01]  /*1cb0*/  UIADD3 UR4, UPT, UPT, UR4, 0x810, URZ ;  /* 0x0000081004047890 */ /* 0x000fe2000fffe0ff */
[----:B------:R-:W-:-:S03]  /*1cc0*/  VIADD R11, R11, 0x4 ;  /* 0x000000040b0b7836 */ /* 0x000fc60000000000 */
[----:B0-----:R-:W-:Y:S01]  /*1cd0*/  ULEA UR4, UR5, UR4, 0x18 ;  /* 0x0000000405047291 */ /* 0x001fe2000f8ec0ff */
[----:B--2---:R-:W-:Y:S01]  /*1ce0*/  IMAD R12, R12, 0x4, R13 ;  /* 0x000000040c0c7824 */ /* 0x004fe200078e020d */
[----:B---3--:R-:W-:-:S07]  /*1cf0*/  LEA R14, R14, R13, 0x2 ;  /* 0x0000000d0e0e7211 */ /* 0x008fce00078e10ff */
[----:B------:R-:W0:Y:S01]  /*1d00*/  LDS R12, [R12+UR4] ;  /* 0x000000040c0c7984 */ /* 0x000e220008000800 */
[----:B----4-:R-:W-:-:S03]  /*1d10*/  IMAD R18, R18, 0x4, R13 ;  /* 0x0000000412127824 */ /* 0x010fc600078e020d */
[----:B------:R-:W2:Y:S01]  /*1d20*/  LDS R14, [R14+UR4+0x400] ;  /* 0x000400040e0e7984 */ /* 0x000ea20008000800 */
[----:B-----5:R-:W-:-:S03]  /*1d30*/  IMAD R20, R20, 0x4, R13 ;  /* 0x0000000414147824 */ /* 0x020fc600078e020d */
[----:B------:R-:W3:Y:S04]  /*1d40*/  LDS R18, [R18+UR4+0x800] ;  /* 0x0008000412127984 */ /* 0x000ee80008000800 */
[----:B------:R-:W4:Y:S01]  /*1d50*/  LDS R20, [R20+UR4+0xc00] ;  /* 0x000c000414147984 */ /* 0x000f220008000800 */
[----:B0-----:R-:W-:-:S04]  /*1d60*/  FADD R15, R15, R12 ;  /* 0x0000000c0f0f7221 */ /* 0x001fc80000000000 */
[----:B--2---:R-:W-:-:S04]  /*1d70*/  FADD R15, R15, R14 ;  /* 0x0000000e0f0f7221 */ /* 0x004fc80000000000 */
[----:B---3--:R-:W-:-:S04]  /*1d80*/  FADD R15, R15, R18 ;  /* 0x000000120f0f7221 */ /* 0x008fc80000000000 */
[----:B----4-:R-:W-:-:S07]  /*1d90*/  FADD R15, R15, R20 ;  /* 0x000000140f0f7221 */ /* 0x010fce0000000000 */
.L_x_37:
[----:B------:R-:W-:Y:S05]  /*1da0*/  @!P3 BRA `(.L_x_35) ;  /* 0x000000000060b947 */ /* 0x000fea0003800000 */
[----:B------:R-:W0:Y:S01]  /*1db0*/  LDCU.64 UR4, c[0x0][0x388] ;  /* 0x00007100ff0477ac */ /* 0x000e220008000a00 */
[----:B------:R-:W-:-:S05]  /*1dc0*/  IMAD R10, R7, R10, R11 ;  /* 0x0000000a070a7224 */ /* 0x000fca00078e020b */
[----:B0-----:R-:W-:-:S04]  /*1dd0*/  IADD3 R2, P2, PT, R10, UR4, RZ ;  /* 0x000000040a027c10 */ /* 0x001fc8000ff5e0ff */
[----:B------:R-:W-:-:S05]  /*1de0*/  LEA.HI.X.SX32 R3, R10, UR5, 0x1, P2 ;  /* 0x000000050a037c11 */ /* 0x000fca00090f0eff */
[----:B------:R-:W2:Y:S01]  /*1df0*/  LDG.E.U8 R10, desc[UR8][R2.64] ;  /* 0x00000008020a7981 */ /* 0x000ea2000c1e1100 */
[----:B------:R-:W0:Y:S01]  /*1e00*/  S2UR UR5, SR_CgaCtaId ;  /* 0x00000000000579c3 */ /* 0x000e220000008800 */
[----:B------:R-:W-:Y:S01]  /*1e10*/  UMOV UR4, 0x400 ;  /* 0x0000040000047882 */ /* 0x000fe20000000000 */
[----:B------:R-:W-:Y:S01]  /*1e20*/  IMAD.SHL.U32 R13, R11, 0x400, RZ ;  /* 0x000004000b0d7824 */ /* 0x000fe200078e00ff */
[----:B------:R-:W-:Y:S01]  /*1e30*/  UIADD3 UR4, UPT, UPT, UR4, 0x810, URZ ;  /* 0x0000081004047890 */ /* 0x000fe2000fffe0ff */
[----:B------:R-:W-:-:S03]  /*1e40*/  ISETP.NE.AND P2, PT, R16, 0x1, PT ;  /* 0x000000011000780c */ /* 0x000fc60003f45270 */
[----:B0-----:R-:W-:Y:S01]  /*1e50*/  ULEA UR4, UR5, UR4, 0x18 ;  /* 0x0000000405047291 */ /* 0x001fe2000f8ec0ff */
[----:B--2---:R-:W-:-:S08]  /*1e60*/  IMAD R10, R10, 0x4, R13 ;  /* 0x000000040a0a7824 */ /* 0x004fd000078e020d */
[----:B------:R-:W0:Y:S02]  /*1e70*/  LDS R10, [R10+UR4] ;  /* 0x000000040a0a7984 */ /* 0x000e240008000800 */
[----:B0-----:R-:W-:Y:S01]  /*1e80*/  FADD R15, R15, R10 ;  /* 0x0000000a0f0f7221 */ /* 0x001fe20000000000 */
[----:B------:R-:W-:Y:S06]  /*1e90*/  @!P2 BRA `(.L_x_35) ;  /* 0x000000000024a947 */ /* 0x000fec0003800000 */
[----:B------:R-:W-:Y:S01]  /*1ea0*/  ISETP.NE.AND P2, PT, R16, 0x2, PT ;  /* 0x000000021000780c */ /* 0x000fe20003f45270 */
[----:B------:R-:W2:-:S12]  /*1eb0*/  LDG.E.U8 R10, desc[UR8][R2.64+0x1] ;  /* 0x00000108020a7981 */ /* 0x000e98000c1e1100 */
[----:B------:R-:W3:Y:S01]  /*1ec0*/  @P2 LDG.E.U8 R11, desc[UR8][R2.64+0x2] ;  /* 0x00000208020b2981 */ /* 0x000ee2000c1e1100 */
[----:B--2---:R-:W-:-:S06]  /*1ed0*/  LEA R10, R10, R13, 0x2 ;  /* 0x0000000d0a0a7211 */ /* 0x004fcc00078e10ff */
[----:B------:R-:W0:Y:S01]  /*1ee0*/  LDS R10, [R10+UR4+0x400] ;  /* 0x000400040a0a7984 */ /* 0x000e220008000800 */
[----:B---3--:R-:W-:-:S05]  /*1ef0*/  @P2 IMAD R11, R11, 0x4, R13 ;  /* 0x000000040b0b2824 */ /* 0x008fca00078e020d */
[----:B------:R-:W2:Y:S01]  /*1f00*/  @P2 LDS R12, [R11+UR4+0x800] ;  /* 0x000800040b0c2984 */ /* 0x000ea20008000800 */
[----:B0-----:R-:W-:-:S04]  /*1f10*/  FADD R15, R15, R10 ;  /* 0x0000000a0f0f7221 */ /* 0x001fc80000000000 */
[----:B--2---:R-:W-:-:S07]  /*1f20*/  @P2 FADD R15, R15, R12 ;  /* 0x0000000c0f0f2221 */ /* 0x004fce0000000000 */
.L_x_35:
[----:B------:R-:W0:Y:S01]  /*1f30*/  S2R R2, SR_CgaCtaId ;  /* 0x0000000000027919 */ /* 0x000e220000008800 */
[----:B------:R-:W-:Y:S01]  /*1f40*/  MOV R3, 0x400 ;  /* 0x0000040000037802 */ /* 0x000fe20000000f00 */
[----:B------:R-:W2:Y:S01]  /*1f50*/  LDCU UR4, c[0x0][0x3c4] ;  /* 0x00007880ff0477ac */ /* 0x000ea20008000800 */
[----:B------:R-:W-:Y:S02]  /*1f60*/  BSSY.RECONVERGENT B0, `(.L_x_38) ;  /* 0x00000c4000007945 */ /* 0x000fe40003800200 */
[----:B0-----:R-:W-:-:S05]  /*1f70*/  LEA R10, R2, R3, 0x18 ;  /* 0x00000003020a7211 */ /* 0x001fca00078ec0ff */
[----:B------:R-:W2:Y:S02]  /*1f80*/  LDS R11, [R10+0x800] ;  /* 0x000800000a0b7984 */ /* 0x000ea40000000800 */
[----:B--2---:R-:W-:-:S13]  /*1f90*/  ISETP.GE.AND P2, PT, R11, UR4, PT ;  /* 0x000000040b007c0c */ /* 0x004fda000bf46270 */
[----:B------:R-:W-:Y:S05]  /*1fa0*/  @!P2 BRA `(.L_x_39) ;  /* 0x0000000800aca947 */ /* 0x000fea0003800000 */
[----:B------:R0:W2:Y:S01]  /*1fb0*/  LDS R18, [R10+0x400] ;  /* 0x000400000a127984 */ /* 0x0000a20000000800 */
[----:B------:R-:W-:Y:S01]  /*1fc0*/  UIADD3 UR4, UPT, UPT, UR4, -0x2, URZ ;  /* 0xfffffffe04047890 */ /* 0x000fe2000fffe0ff */
[----:B------:R-:W-:Y:S01]  /*1fd0*/  LOP3.LUT P2, RZ, R5, 0xf, RZ, 0xc0, !PT ;  /* 0x0000000f05ff7812 */ /* 0x000fe2000784c0ff */
[----:B------:R-:W-:Y:S02]  /*1fe0*/  IMAD.MOV.U32 R14, RZ, RZ, RZ ;  /* 0x000000ffff0e7224 */ /* 0x000fe400078e00ff */
[----:B------:R-:W-:Y:S01]  /*1ff0*/  UISETP.GE.U32.AND UP0, UPT, UR4, 0xf, UPT ;  /* 0x0000000f0400788c */ /* 0x000fe2000bf06070 */
[----:B------:R-:W-:-:S08]  /*2000*/  IMAD.MOV.U32 R11, RZ, RZ, 0x1 ;  /* 0x00000001ff0b7424 */ /* 0x000fd000078e00ff */
[----:B0-----:R-:W-:Y:S05]  /*2010*/  BRA.U !UP0, `(.L_x_40) ;  /* 0x0000000508247547 */ /* 0x001fea000b800000 */
[----:B------:R-:W-:Y:S02]  /*2020*/  VIADD R13, R3, 0x400 ;  /* 0x00000400030d7836 */ /* 0x000fe40000000000 */
[----:B------:R-:W-:Y:S02]  /*2030*/  HFMA2 R11, -RZ, RZ, 0, 5.9604644775390625e-08 ;  /* 0x00000001ff0b7431 */ /* 0x000fe400000001ff */
[----:B------:R-:W-:Y:S01]  /*2040*/  IMAD.MOV.U32 R14, RZ, RZ, RZ ;  /* 0x000000ffff0e7224 */ /* 0x000fe200078e00ff */
[----:B------:R-:W-:-:S07]  /*2050*/  LEA R12, R2, R13, 0x18 ;  /* 0x0000000d020c7211 */ /* 0x000fce00078ec0ff */
.L_x_41:
[----:B------:R-:W-:-:S05]  /*2060*/  IMAD R13, R11, 0x4, R12 ;  /* 0x000000040b0d7824 */ /* 0x000fca00078e020c */
[----:B------:R-:W2:Y:S04]  /*2070*/  LDS R19, [R13] ;  /* 0x000000000d137984 */ /* 0x000ea80000000800 */
[----:B------:R-:W0:Y:S04]  /*2080*/  LDS R22, [R13+0x4] ;  /* 0x000004000d167984 */ /* 0x000e280000000800 */
[----:B------:R-:W3:Y:S04]  /*2090*/  LDS R21, [R13+0x8] ;  /* 0x000008000d157984 */ /* 0x000ee80000000800 */
[----:B------:R-:W4:Y:S04]  /*20a0*/  LDS R20, [R13+0xc] ;  /* 0x00000c000d147984 */ /* 0x000f280000000800 */
[----:B------:R-:W5:Y:S04]  /*20b0*/  LDS R17, [R13+0x10] ;  /* 0x000010000d117984 */ /* 0x000f680000000800 */
[----:B------:R-:W1:Y:S01]  /*20c0*/  LDS R16, [R13+0x14] ;  /* 0x000014000d107984 */ /* 0x000e620000000800 */
[----:B--2---:R-:W-:-:S04]  /*20d0*/  FSETP.GT.AND P5, PT, R19, R18, PT ;  /* 0x000000121300720b */ /* 0x004fc80003fa4000 */
[----:B------:R-:W-:Y:S02]  /*20e0*/  FSEL R19, R19, R18, P5 ;  /* 0x0000001213137208 */ /* 0x000fe40002800000 */
[----:B------:R-:W2:Y:S01]  /*20f0*/  LDS R18, [R13+0x18] ;  /* 0x000018000d127984 */ /* 0x000ea20000000800 */
[----:B------:R-:W-:Y:S02]  /*2100*/  SEL R14, R11, R14, P5 ;  /* 0x0000000e0b0e7207 */ /* 0x000fe40002800000 */
[----:B0-----:R-:W-:-:S04]  /*2110*/  FSETP.GT.AND P6, PT, R22, R19, PT ;  /* 0x000000131600720b */ /* 0x001fc80003fc4000 */
[----:B------:R-:W-:Y:S02]  /*2120*/  FSEL R22, R22, R19, P6 ;  /* 0x0000001316167208 */ /* 0x000fe40003000000 */
[----:B------:R-:W0:Y:S02]  /*2130*/  LDS R19, [R13+0x1c] ;  /* 0x00001c000d137984 */ /* 0x000e240000000800 */
[----:B---3--:R-:W-:-:S04]  /*2140*/  FSETP.GT.AND P3, PT, R21, R22, PT ;  /* 0x000000161500720b */ /* 0x008fc80003f64000 */
[----:B------:R-:W-:Y:S01]  /*2150*/  FSEL R23, R21, R22, P3 ;  /* 0x0000001615177208 */ /* 0x000fe20001800000 */
[----:B------:R-:W-:Y:S01]  /*2160*/  @P6 VIADD R14, R11, 0x1 ;  /* 0x000000010b0e6836 */ /* 0x000fe20000000000 */
[----:B------:R-:W3:Y:S02]  /*2170*/  LDS R21, [R13+0x20] ;  /* 0x000020000d157984 */ /* 0x000ee40000000800 */
[----:B----4-:R-:W-:-:S04]  /*2180*/  FSETP.GT.AND P4, PT, R20, R23, PT ;  /* 0x000000171400720b */ /* 0x010fc80003f84000 */
[----:B------:R-:W-:Y:S01]  /*2190*/  FSEL R22, R20, R23, P4 ;  /* 0x0000001714167208 */ /* 0x000fe20002000000 */
[----:B------:R-:W-:Y:S01]  /*21a0*/  @P3 VIADD R14, R11, 0x2 ;  /* 0x000000020b0e3836 */ /* 0x000fe20000000000 */
[----:B------:R-:W4:Y:S02]  /*21b0*/  LDS R20, [R13+0x24] ;  /* 0x000024000d147984 */ /* 0x000f240000000800 */
[----:B-----5:R-:W-:-:S04]  /*21c0*/  FSETP.GT.AND P5, PT, R17, R22, PT ;  /* 0x000000161100720b */ /* 0x020fc80003fa4000 */
[----:B------:R-:W-:Y:S01]  /*21d0*/  FSEL R23, R17, R22, P5 ;  /* 0x0000001611177208 */ /* 0x000fe20002800000 */
[----:B------:R-:W-:Y:S01]  /*21e0*/  @P4 VIADD R14, R11, 0x3 ;  /* 0x000000030b0e4836 */ /* 0x000fe20000000000 */
[----:B------:R-:W5:Y:S02]  /*21f0*/  LDS R17, [R13+0x28] ;  /* 0x000028000d117984 */ /* 0x000f640000000800 */
[----:B-1----:R-:W-:-:S04]  /*2200*/  FSETP.GT.AND P6, PT, R16, R23, PT ;  /* 0x000000171000720b */ /* 0x002fc80003fc4000 */
[----:B------:R-:W-:Y:S01]  /*2210*/  FSEL R23, R16, R23, P6 ;  /* 0x0000001710177208 */ /* 0x000fe20003000000 */
[----:B------:R-:W-:Y:S01]  /*2220*/  @P5 VIADD R14, R11, 0x4 ;  /* 0x000000040b0e5836 */ /* 0x000fe20000000000 */
[----:B------:R-:W1:Y:S02]  /*2230*/  LDS R16, [R13+0x2c] ;  /* 0x00002c000d107984 */ /* 0x000e640000000800 */
[----:B--2---:R-:W-:-:S04]  /*2240*/  FSETP.GT.AND P3, PT, R18, R23, PT ;  /* 0x000000171200720b */ /* 0x004fc80003f64000 */
[----:B------:R-:W-:Y:S02]  /*2250*/  FSEL R22, R18, R23, P3 ;  /* 0x0000001712167208 */ /* 0x000fe40001800000 */
[----:B------:R-:W2:Y:S01]  /*2260*/  LDS R18, [R13+0x30] ;  /* 0x000030000d127984 */ /* 0x000ea20000000800 */
[----:B------:R-:W-:Y:S02]  /*2270*/  @P6 IADD3 R14, PT, PT, R11, 0x5, RZ ;  /* 0x000000050b0e6810 */ /* 0x000fe40007ffe0ff */
[----:B0-----:R-:W-:-:S04]  /*2280*/  FSETP.GT.AND P4, PT, R19, R22, PT ;  /* 0x000000161300720b */ /* 0x001fc80003f84000 */
[----:B------:R-:W-:Y:S01]  /*2290*/  FSEL R22, R19, R22, P4 ;  /* 0x0000001613167208 */ /* 0x000fe20002000000 */
[----:B------:R-:W-:Y:S01]  /*22a0*/  @P3 VIADD R14, R11, 0x6 ;  /* 0x000000060b0e3836 */ /* 0x000fe20000000000 */
        /* <DEDUP_REMOVED lines=8> */
[----:B------:R4:W3:Y:S02]  /*2330*/  LDS R23, [R13+0x3c] ;  /* 0x00003c000d177984 */ /* 0x0008e40000000800 */
[----:B-----5:R-:W-:-:S04]  /*2340*/  FSETP.GT.AND P3, PT, R17, R20, PT ;  /* 0x000000141100720b */ /* 0x020fc80003f64000 */
[----:B------:R-:W-:Y:S01]  /*2350*/  FSEL R17, R17, R20, P3 ;  /* 0x0000001411117208 */ /* 0x000fe20001800000 */
[C---:B------:R-:W-:Y:S02]  /*2360*/  @P6 VIADD R14, R11.reuse, 0x9 ;  /* 0x000000090b0e6836 */ /* 0x040fe40000000000 */
[----:B----4-:R-:W-:Y:S01]  /*2370*/  VIADD R13, R11, 0xf ;  /* 0x0000000f0b0d7836 */ /* 0x010fe20000000000 */
[----:B-1----:R-:W-:-:S04]  /*2380*/  FSETP.GT.AND P4, PT, R16, R17, PT ;  /* 0x000000111000720b */ /* 0x002fc80003f84000 */
[----:B------:R-:W-:Y:S01]  /*2390*/  FSEL R17, R16, R17, P4 ;  /* 0x0000001110117208 */ /* 0x000fe20002000000 */
[----:B------:R-:W-:-:S03]  /*23a0*/  @P3 VIADD R14, R11, 0xa ;  /* 0x0000000a0b0e3836 */ /* 0x000fc60000000000 */
[----:B--2---:R-:W-:-:S04]  /*23b0*/  FSETP.GT.AND P5, PT, R18, R17, PT ;  /* 0x000000111200720b */ /* 0x004fc80003fa4000 */
[----:B------:R-:W-:Y:S02]  /*23c0*/  FSEL R18, R18, R17, P5 ;  /* 0x0000001112127208 */ /* 0x000fe40002800000 */
[----:B------:R-:W-:Y:S02]  /*23d0*/  @P4 IADD3 R14, PT, PT, R11, 0xb, RZ ;  /* 0x0000000b0b0e4810 */ /* 0x000fe40007ffe0ff */
[----:B0-----:R-:W-:-:S04]  /*23e0*/  FSETP.GT.AND P6, PT, R19, R18, PT ;  /* 0x000000121300720b */ /* 0x001fc80003fc4000 */
[----:B------:R-:W-:Y:S01]  /*23f0*/  FSEL R18, R19, R18, P6 ;  /* 0x0000001213127208 */ /* 0x000fe20003000000 */
[----:B------:R-:W-:Y:S01]  /*2400*/  @P5 VIADD R14, R11, 0xc ;  /* 0x0000000c0b0e5836 */ /* 0x000fe20000000000 */
[----:B------:R-:W-:Y:S02]  /*2410*/  ISETP.NE.AND P5, PT, R13, R9, PT ;  /* 0x000000090d00720c */ /* 0x000fe40003fa5270 */
[----:B---3--:R-:W-:-:S04]  /*2420*/  FSETP.GT.AND P3, PT, R21, R18, PT ;  /* 0x000000121500720b */ /* 0x008fc80003f64000 */
[----:B------:R-:W-:Y:S01]  /*2430*/  FSEL R18, R21, R18, P3 ;  /* 0x0000001215127208 */ /* 0x000fe20001800000 */
[----:B------:R-:W-:-:S03]  /*2440*/  @P6 VIADD R14, R11, 0xd ;  /* 0x0000000d0b0e6836 */ /* 0x000fc60000000000 */
[----:B------:R-:W-:-:S04]  /*2450*/  FSETP.GT.AND P4, PT, R23, R18, PT ;  /* 0x000000121700720b */ /* 0x000fc80003f84000 */
[----:B------:R-:W-:Y:S01]  /*2460*/  FSEL R18, R23, R18, P4 ;  /* 0x0000001217127208 */ /* 0x000fe20002000000 */
[C---:B------:R-:W-:Y:S02]  /*2470*/  @P3 VIADD R14, R11.reuse, 0xe ;  /* 0x0000000e0b0e3836 */ /* 0x040fe40000000000 */
[----:B------:R-:W-:-:S03]  /*2480*/  VIADD R11, R11, 0x10 ;  /* 0x000000100b0b7836 */ /* 0x000fc60000000000 */
[----:B------:R-:W-:Y:S01]  /*2490*/  SEL R14, R13, R14, P4 ;  /* 0x0000000e0d0e7207 */ /* 0x000fe20002000000 */
[----:B------:R-:W-:Y:S06]  /*24a0*/  @P5 BRA `(.L_x_41) ;  /* 0xfffffff800ec5947 */ /* 0x000fec000383ffff */
.L_x_40:
[----:B------:R-:W-:Y:S05]  /*24b0*/  @!P2 BRA `(.L_x_42) ;  /* 0x000000040044a947 */ /* 0x000fea0003800000 */
[----:B------:R-:W-:Y:S01]  /*24c0*/  LOP3.LUT P2, RZ, R25, 0x7, RZ, 0xc0, !PT ;  /* 0x0000000719ff7812 */ /* 0x000fe2000784c0ff */
[----:B------:R-:W-:-:S12]  /*24d0*/  @!P1 BRA `(.L_x_43) ;  /* 0x0000000000909947 */ /* 0x000fd80003800000 */
[----:B------:R-:W-:-:S04]  /*24e0*/  IADD3 R13, PT, PT, R3, 0x400, RZ ;  /* 0x00000400030d7810 */ /* 0x000fc80007ffe0ff */
[----:B------:R-:W-:-:S05]  /*24f0*/  LEA R12, R2, R13, 0x18 ;  /* 0x0000000d020c7211 */ /* 0x000fca00078ec0ff */
        /* <DEDUP_REMOVED lines=16> */
[----:B------:R-:W-:-:S03]  /*2600*/  @P6 VIADD R14, R11, 0x1 ;  /* 0x000000010b0e6836 */ /* 0x000fc60000000000 */
[----:B----4-:R-:W-:-:S04]  /*2610*/  FSETP.GT.AND P4, PT, R23, R18, PT ;  /* 0x000000121700720b */ /* 0x010fc80003f84000 */
[----:B------:R-:W-:Y:S01]  /*2620*/  FSEL R23, R23, R18, P4 ;  /* 0x0000001217177208 */ /* 0x000fe20002000000 */
[----:B------:R-:W-:-:S03]  /*2630*/  @P3 VIADD R14, R11, 0x2 ;  /* 0x000000020b0e3836 */ /* 0x000fc60000000000 */
[----:B-----5:R-:W-:-:S04]  /*2640*/  FSETP.GT.AND P5, PT, R16, R23, PT ;  /* 0x000000171000720b */ /* 0x020fc80003fa4000 */
[----:B------:R-:W-:Y:S01]  /*2650*/  FSEL R23, R16, R23, P5 ;  /* 0x0000001710177208 */ /* 0x000fe20002800000 */
[----:B------:R-:W-:-:S03]  /*2660*/  @P4 VIADD R14, R11, 0x3 ;  /* 0x000000030b0e4836 */ /* 0x000fc60000000000 */
        /* <DEDUP_REMOVED lines=8> */
[----:B------:R-:W-:-:S08]  /*26f0*/  @P3 VIADD R14, R11, 0x6 ;  /* 0x000000060b0e3836 */ /* 0x000fd00000000000 */
[C---:B------:R-:W-:Y:S02]  /*2700*/  @P4 VIADD R14, R11.reuse, 0x7 ;  /* 0x000000070b0e4836 */ /* 0x040fe40000000000 */
[----:B------:R-:W-:-:S07]  /*2710*/  VIADD R11, R11, 0x8 ;  /* 0x000000080b0b7836 */ /* 0x000fce0000000000 */
.L_x_43:
[----:B------:R-:W-:Y:S05]  /*2720*/  @!P2 BRA `(.L_x_42) ;  /* 0x0000000000a8a947 */ /* 0x000fea0003800000 */
[----:B------:R-:W-:Y:S01]  /*2730*/  ISETP.NE.AND P2, PT, R8, RZ, PT ;  /* 0x000000ff0800720c */ /* 0x000fe20003f45270 */
[----:B------:R-:W-:-:S12]  /*2740*/  @!P0 BRA `(.L_x_44) ;  /* 0x0000000000508947 */ /* 0x000fd80003800000 */
[----:B------:R-:W-:-:S05]  /*2750*/  VIADD R13, R3, 0x400 ;  /* 0x00000400030d7836 */ /* 0x000fca0000000000 */
[----:B------:R-:W-:-:S05]  /*2760*/  LEA R12, R2, R13, 0x18 ;  /* 0x0000000d020c7211 */ /* 0x000fca00078ec0ff */
[----:B------:R-:W-:-:S05]  /*2770*/  IMAD R12, R11, 0x4, R12 ;  /* 0x000000040b0c7824 */ /* 0x000fca00078e020c */
[----:B------:R-:W2:Y:S04]  /*2780*/  LDS R13, [R12] ;  /* 0x000000000c0d7984 */ /* 0x000ea80000000800 */
[----:B------:R-:W0:Y:S04]  /*2790*/  LDS R16, [R12+0x4] ;  /* 0x000004000c107984 */ /* 0x000e280000000800 */
[----:B------:R-:W3:Y:S04]  /*27a0*/  LDS R20, [R12+0x8] ;  /* 0x000008000c147984 */ /* 0x000ee80000000800 */
[----:B------:R-:W4:Y:S01]  /*27b0*/  LDS R22, [R12+0xc] ;  /* 0x00000c000c167984 */ /* 0x000f220000000800 */
[----:B--2---:R-:W-:-:S04]  /*27c0*/  FSETP.GT.AND P3, PT, R13, R18, PT ;  /* 0x000000120d00720b */ /* 0x004fc80003f64000 */
[----:B------:R-:W-:Y:S02]  /*27d0*/  FSEL R13, R13, R18, P3 ;  /* 0x000000120d0d7208 */ /* 0x000fe40001800000 */
[----:B------:R-:W-:Y:S02]  /*27e0*/  SEL R14, R11, R14, P3 ;  /* 0x0000000e0b0e7207 */ /* 0x000fe40001800000 */
[----:B0-----:R-:W-:-:S04]  /*27f0*/  FSETP.GT.AND P4, PT, R16, R13, PT ;  /* 0x0000000d1000720b */ /* 0x001fc80003f84000 */
[----:B------:R-:W-:-:S04]  /*2800*/  FSEL R13, R16, R13, P4 ;  /* 0x0000000d100d7208 */ /* 0x000fc80002000000 */
[----:B---3--:R-:W-:-:S04]  /*2810*/  FSETP.GT.AND P5, PT, R20, R13, PT ;  /* 0x0000000d1400720b */ /* 0x008fc80003fa4000 */
[----:B------:R-:W-:Y:S02]  /*2820*/  FSEL R13, R20, R13, P5 ;  /* 0x0000000d140d7208 */ /* 0x000fe40002800000 */
[----:B------:R-:W-:Y:S02]  /*2830*/  @P4 IADD3 R14, PT, PT, R11, 0x1, RZ ;  /* 0x000000010b0e4810 */ /* 0x000fe40007ffe0ff */
[----:B----4-:R-:W-:-:S04]  /*2840*/  FSETP.GT.AND P6, PT, R22, R13, PT ;  /* 0x0000000d1600720b */ /* 0x010fc80003fc4000 */
[----:B------:R-:W-:Y:S01]  /*2850*/  FSEL R18, R22, R13, P6 ;  /* 0x0000000d16127208 */ /* 0x000fe20003000000 */
[----:B------:R-:W-:-:S08]  /*2860*/  @P5 VIADD R14, R11, 0x2 ;  /* 0x000000020b0e5836 */ /* 0x000fd00000000000 */
[C---:B------:R-:W-:Y:S02]  /*2870*/  @P6 VIADD R14, R11.reuse, 0x3 ;  /* 0x000000030b0e6836 */ /* 0x040fe40000000000 */
[----:B------:R-:W-:-:S07]  /*2880*/  VIADD R11, R11, 0x4 ;  /* 0x000000040b0b7836 */ /* 0x000fce0000000000 */
.L_x_44:
[----:B------:R-:W-:Y:S05]  /*2890*/  @!P2 BRA `(.L_x_42) ;  /* 0x00000000004ca947 */ /* 0x000fea0003800000 */
[----:B------:R-:W-:Y:S01]  /*28a0*/  VIADD R13, R3, 0x400 ;  /* 0x00000400030d7836 */ /* 0x000fe20000000000 */
[----:B------:R-:W-:-:S04]  /*28b0*/  ISETP.NE.AND P3, PT, R8, 0x1, PT ;  /* 0x000000010800780c */ /* 0x000fc80003f65270 */
[----:B------:R-:W-:-:S05]  /*28c0*/  LEA R12, R2, R13, 0x18 ;  /* 0x0000000d020c7211 */ /* 0x000fca00078ec0ff */
[----:B------:R-:W-:-:S05]  /*28d0*/  IMAD R12, R11, 0x4, R12 ;  /* 0x000000040b0c7824 */ /* 0x000fca00078e020c */
[----:B------:R-:W2:Y:S02]  /*28e0*/  LDS R13, [R12] ;  /* 0x000000000c0d7984 */ /* 0x000ea40000000800 */
[----:B--2---:R-:W-:-:S04]  /*28f0*/  FSETP.GT.AND P2, PT, R13, R18, PT ;  /* 0x000000120d00720b */ /* 0x004fc80003f44000 */
[----:B------:R-:W-:Y:S02]  /*2900*/  FSEL R18, R13, R18, P2 ;  /* 0x000000120d127208 */ /* 0x000fe40001000000 */
[----:B------:R-:W-:Y:S01]  /*2910*/  SEL R14, R11, R14, P2 ;  /* 0x0000000e0b0e7207 */ /* 0x000fe20001000000 */
[----:B------:R-:W-:Y:S06]  /*2920*/  @!P3 BRA `(.L_x_42) ;  /* 0x000000000028b947 */ /* 0x000fec0003800000 */
[----:B------:R-:W0:Y:S01]  /*2930*/  LDS R13, [R12+0x4] ;  /* 0x000004000c0d7984 */ /* 0x000e220000000800 */
[----:B------:R-:W-:Y:S02]  /*2940*/  ISETP.NE.AND P3, PT, R8, 0x2, PT ;  /* 0x000000020800780c */ /* 0x000fe40003f65270 */
[----:B0-----:R-:W-:-:S04]  /*2950*/  FSETP.GT.AND P2, PT, R13, R18, PT ;  /* 0x000000120d00720b */ /* 0x001fc80003f44000 */
[----:B------:R-:W-:-:S09]  /*2960*/  FSEL R18, R13, R18, P2 ;  /* 0x000000120d127208 */ /* 0x000fd20001000000 */
[----:B------:R-:W-:Y:S01]  /*2970*/  @P2 IADD3 R14, PT, PT, R11, 0x1, RZ ;  /* 0x000000010b0e2810 */ /* 0x000fe20007ffe0ff */
[----:B------:R-:W-:Y:S06]  /*2980*/  @!P3 BRA `(.L_x_42) ;  /* 0x000000000010b947 */ /* 0x000fec0003800000 */
[----:B------:R-:W0:Y:S02]  /*2990*/  LDS R13, [R12+0x8] ;  /* 0x000008000c0d7984 */ /* 0x000e240000000800 */
[----:B0-----:R-:W-:-:S13]  /*29a0*/  FSETP.GT.AND P2, PT, R13, R18, PT ;  /* 0x000000120d00720b */ /* 0x001fda0003f44000 */
[----:B------:R-:W-:Y:S02]  /*29b0*/  @P2 VIADD R14, R11, 0x2 ;  /* 0x000000020b0e2836 */ /* 0x000fe40000000000 */
[----:B------:R-:W-:-:S07]  /*29c0*/  @P2 IMAD.MOV.U32 R18, RZ, RZ, R13 ;  /* 0x000000ffff122224 */ /* 0x000fce00078e000d */
.L_x_42:
[----:B--2---:R-:W-:-:S13]  /*29d0*/  FSETP.GEU.AND P2, PT, R15, R18, PT ;  /* 0x000000120f00720b */ /* 0x004fda0003f4e000 */
[----:B------:R-:W-:Y:S05]  /*29e0*/  @P2 BRA `(.L_x_45) ;  /* 0x00000000006c2947 */ /* 0x000fea0003800000 */
[----:B------:R-:W-:Y:S02]  /*29f0*/  VIADD R3, R3, 0x400 ;  /* 0x0000040003037836 */ /* 0x000fe40000000000 */
[----:B------:R-:W-:-:S03]  /*2a00*/  IMAD R10, R14, 0x4, R10 ;  /* 0x000000040e0a7824 */ /* 0x000fc600078e020a */
[----:B------:R-:W-:Y:S02]  /*2a10*/  LEA R3, R2, R3, 0x18 ;  /* 0x0000000302037211 */ /* 0x000fe400078ec0ff */
[----:B------:R0:W-:Y:S03]  /*2a20*/  STS [R10], R7 ;  /* 0x000000070a007388 */ /* 0x0001e60000000800 */
[----:B------:R-:W-:-:S05]  /*2a30*/  IMAD R14, R14, 0x4, R3 ;  /* 0x000000040e0e7824 */ /* 0x000fca00078e0203 */
[----:B------:R0:W-:Y:S01]  /*2a40*/  STS [R14], R15 ;  /* 0x0000000f0e007388 */ /* 0x0001e20000000800 */
[----:B------:R-:W-:Y:S05]  /*2a50*/  BRA `(.L_x_45) ;  /* 0x0000000000507947 */ /* 0x000fea0003800000 */
.L_x_39:
[----:B------:R-:W0:Y:S01]  /*2a60*/  S2R R11, SR_LANEID ;  /* 0x00000000000b7919 */ /* 0x000e220000000000 */
[----:B------:R-:W-:Y:S02]  /*2a70*/  VOTEU.ANY UR5, UPT, PT ;  /* 0x0000000000057886 */ /* 0x000fe400038e0100 */
[----:B------:R-:W0:Y:S01]  /*2a80*/  FLO.U32 R14, UR5 ;  /* 0x00000005000e7d00 */ /* 0x000e2200080e0000 */
[----:B------:R-:W2:Y:S07]  /*2a90*/  S2R R16, SR_LTMASK ;  /* 0x0000000000107919 */ /* 0x000eae0000003900 */
[----:B------:R-:W3:Y:S01]  /*2aa0*/  POPC R12, UR5 ;  /* 0x00000005000c7d09 */ /* 0x000ee20008000000 */
[----:B0-----:R-:W-:-:S02]  /*2ab0*/  ISETP.EQ.U32.AND P2, PT, R14, R11, PT ;  /* 0x0000000b0e00720c */ /* 0x001fc40003f42070 */
[----:B------:R-:W-:Y:S02]  /*2ac0*/  IADD3 R11, PT, PT, R3, 0x800, RZ ;  /* 0x00000800030b7810 */ /* 0x000fe40007ffe0ff */
[----:B--2---:R-:W-:Y:S02]  /*2ad0*/  LOP3.LUT R16, R16, UR5, RZ, 0xc0, !PT ;  /* 0x0000000510107c12 */ /* 0x004fe4000f8ec0ff */
[----:B------:R-:W-:-:S04]  /*2ae0*/  LEA R11, R2, R11, 0x18 ;  /* 0x0000000b020b7211 */ /* 0x000fc800078ec0ff */
[----:B------:R-:W0:Y:S03]  /*2af0*/  POPC R16, R16 ;  /* 0x0000001000107309 */ /* 0x000e260000000000 */
[----:B---3--:R-:W2:Y:S04]  /*2b00*/  @P2 ATOMS.ADD R11, [R11], R12 ;  /* 0x0000000c0b0b238c */ /* 0x008ea80000000000 */
[----:B--2---:R-:W0:Y:S02]  /*2b10*/  SHFL.IDX PT, R13, R11, R14, 0x1f ;  /* 0x00001f0e0b0d7589 */ /* 0x004e2400000e0000 */
[----:B0-----:R-:W-:-:S05]  /*2b20*/  IMAD.IADD R13, R13, 0x1, R16 ;  /* 0x000000010d0d7824 */ /* 0x001fca00078e0210 */
[----:B------:R-:W-:-:S13]  /*2b30*/  ISETP.GE.AND P2, PT, R13, UR4, PT ;  /* 0x000000040d007c0c */ /* 0x000fda000bf46270 */
[----:B------:R-:W-:Y:S02]  /*2b40*/  @!P2 VIADD R3, R3, 0x400 ;  /* 0x000004000303a836 */ /* 0x000fe40000000000 */
[----:B------:R-:W-:-:S03]  /*2b50*/  @!P2 IMAD R10, R13, 0x4, R10 ;  /* 0x000000040d0aa824 */ /* 0x000fc600078e020a */
[----:B------:R-:W-:Y:S02]  /*2b60*/  @!P2 LEA R2, R2, R3, 0x18 ;  /* 0x000000030202a211 */ /* 0x000fe400078ec0ff */
[----:B------:R2:W-:Y:S03]  /*2b70*/  @!P2 STS [R10], R7 ;  /* 0x000000070a00a388 */ /* 0x0005e60000000800 */
[----:B------:R-:W-:-:S05]  /*2b80*/  @!P2 IMAD R2, R13, 0x4, R2 ;  /* 0x000000040d02a824 */ /* 0x000fca00078e0202 */
[----:B------:R2:W-:Y:S02]  /*2b90*/  @!P2 STS [R2], R15 ;  /* 0x0000000f0200a388 */ /* 0x0005e40000000800 */
.L_x_45:
[----:B------:R-:W-:Y:S05]  /*2ba0*/  BSYNC.RECONVERGENT B0 ;  /* 0x0000000000007941 */ /* 0x000fea0003800200 */
.L_x_38:
[----:B------:R-:W3:Y:S01]  /*2bb0*/  LDCU UR4, c[0x0][0x3a0] ;  /* 0x00007400ff0477ac */ /* 0x000ee20008000800 */
[----:B012---:R-:W-:-:S05]  /*2bc0*/  IMAD.IADD R7, R4, 0x1, R7 ;  /* 0x0000000104077824 */ /* 0x007fca00078e0207 */
[----:B---3--:R-:W-:-:S13]  /*2bd0*/  ISETP.GE.AND P2, PT, R7, UR4, PT ;  /* 0x0000000407007c0c */ /* 0x008fda000bf46270 */
[----:B------:R-:W-:Y:S05]  /*2be0*/  @!P2 BRA `(.L_x_46) ;  /* 0xffffffe400dca947 */ /* 0x000fea000383ffff */
[----:B------:R-:W-:Y:S05]  /*2bf0*/  BRA `(.L_x_30) ;  /* 0x0000001c00f47947 */ /* 0x000fea0003800000 */
.L_x_32:
[C---:B------:R-:W-:Y:S01]  /*2c00*/  LOP3.LUT R25, R3.reuse, 0x7, RZ, 0xc0, !PT ;  /* 0x0000000703197812 */ /* 0x040fe200078ec0ff */
[----:B--2---:R-:W-:Y:S01]  /*2c10*/  IMAD.MOV.U32 R7, RZ, RZ, R0 ;  /* 0x000000ffff077224 */ /* 0x004fe200078e0000 */
[C---:B------:R-:W-:Y:S02]  /*2c20*/  LOP3.LUT R24, R3.reuse, 0xf, RZ, 0xc0, !PT ;  /* 0x0000000f03187812 */ /* 0x040fe400078ec0ff */
[----:B------:R-:W-:Y:S01]  /*2c30*/  LOP3.LUT R6, R3, 0x3, RZ, 0xc0, !PT ;  /* 0x0000000303067812 */ /* 0x000fe200078ec0ff */
[----:B------:R-:W-:Y:S01]  /*2c40*/  VIADD R5, R25, 0xffffffff ;  /* 0xffffffff19057836 */ /* 0x000fe20000000000 */
[----:B------:R-:W-:-:S04]  /*2c50*/  IADD3 R2, PT, PT, R24, -0x1, RZ ;  /* 0xffffffff18027810 */ /* 0x000fc80007ffe0ff */
[----:B------:R-:W-:Y:S02]  /*2c60*/  ISETP.GE.U32.AND P1, PT, R5, 0x3, PT ;  /* 0x000000030500780c */ /* 0x000fe40003f26070 */
[----:B------:R-:W-:Y:S02]  /*2c70*/  ISETP.GE.U32.AND P0, PT, R2, 0x7, PT ;  /* 0x000000070200780c */ /* 0x000fe40003f06070 */
[----:B------:R-:W-:-:S11]  /*2c80*/  LOP3.LUT R5, R3, 0x7ffffff0, RZ, 0xc0, !PT ;  /* 0x7ffffff003057812 */ /* 0x000fd600078ec0ff */
.L_x_55:
[----:B------:R-:W2:Y:S01]  /*2c90*/  LDC R8, c[0x0][0x398] ;  /* 0x0000e600ff087b82 */ /* 0x000ea20000000800 */
[----:B------:R-:W-:Y:S05]  /*2ca0*/  YIELD ;  /* 0x0000000000007946 */ /* 0x000fea0003800000 */
[----:B------:R-:W-:Y:S02]  /*2cb0*/  IMAD.MOV.U32 R9, RZ, RZ, RZ ;  /* 0x000000ffff097224 */ /* 0x000fe400078e00ff */
[----:B0-----:R-:W-:Y:S01]  /*2cc0*/  IMAD.MOV.U32 R10, RZ, RZ, RZ ;  /* 0x000000ffff0a7224 */ /* 0x001fe200078e00ff */
[----:B--2---:R-:W-:-:S13]  /*2cd0*/  ISETP.GE.U32.AND P2, PT, R8, 0x10, PT ;  /* 0x000000100800780c */ /* 0x004fda0003f46070 */
[----:B------:R-:W-:Y:S05]  /*2ce0*/  @!P2 BRA `(.L_x_47) ;  /* 0x00000004003ca947 */ /* 0x000fea0003800000 */
[----:B------:R-:W0:Y:S01]  /*2cf0*/  S2UR UR5, SR_CgaCtaId ;  /* 0x00000000000579c3 */ /* 0x000e220000008800 */
[----:B------:R-:W-:Y:S01]  /*2d00*/  UMOV UR4, 0x400 ;  /* 0x0000040000047882 */ /* 0x000fe20000000000 */
[----:B------:R-:W-:Y:S01]  /*2d10*/  IMAD.MOV.U32 R9, RZ, RZ, RZ ;  /* 0x000000ffff097224 */ /* 0x000fe200078e00ff */
[----:B------:R-:W-:Y:S01]  /*2d20*/  UIADD3 UR4, UPT, UPT, UR4, 0x810, URZ ;  /* 0x0000081004047890 */ /* 0x000fe2000fffe0ff */
[----:B------:R-:W2:Y:S03]  /*2d30*/  LDCU.64 UR12, c[0x0][0x388] ;  /* 0x00007100ff0c77ac */ /* 0x000ea60008000a00 */
[----:B0-----:R-:W-:-:S03]  /*2d40*/  ULEA UR5, UR5, UR4, 0x18 ;  /* 0x0000000405057291 */ /* 0x001fc6000f8ec0ff */
[----:B--2---:R-:W-:-:S09]  /*2d50*/  UMOV UR4, URZ ;  /* 0x000000ff00047c82 */ /* 0x004fd20008000000 */
.L_x_48:
[----:B------:R-:W-:-:S05]  /*2d60*/  IMAD R3, R7, R8, UR4 ;  /* 0x0000000407037e24 */ /* 0x000fca000f8e0208 */
[----:B------:R-:W-:-:S04]  /*2d70*/  IADD3 R2, P2, PT, R3, UR12, RZ ;  /* 0x0000000c03027c10 */ /* 0x000fc8000ff5e0ff */
        /* <DEDUP_REMOVED lines=16> */
[----:B------:R0:W5:Y:S01]  /*2e80*/  LDG.E.U8 R17, desc[UR8][R2.64+0xf] ;  /* 0x00000f0802117981 */ /* 0x000162000c1e1100 */
[----:B------:R-:W-:-:S02]  /*2e90*/  USHF.L.U32 UR6, UR4, 0xa, URZ ;  /* 0x0000000a04067899 */ /* 0x000fc400080006ff */
[----:B------:R-:W-:-:S06]  /*2ea0*/  UIADD3 UR4, UPT, UPT, UR4, 0x10, URZ ;  /* 0x0000001004047890 */ /* 0x000fcc000fffe0ff */
[----:B------:R-:W-:Y:S02]  /*2eb0*/  ISETP.NE.AND P2, PT, R5, UR4, PT ;  /* 0x0000000405007c0c */ /* 0x000fe4000bf45270 */
[----:B--2---:R-:W-:Y:S02]  /*2ec0*/  LEA R18, R18, UR6, 0x2 ;  /* 0x0000000612127c11 */ /* 0x004fe4000f8e10ff */
[----:B---3--:R-:W-:-:S04]  /*2ed0*/  LEA R27, R27, UR6, 0x2 ;  /* 0x000000061b1b7c11 */ /* 0x008fc8000f8e10ff */
[----:B------:R-:W2:Y:S01]  /*2ee0*/  LDS R18, [R18+UR5] ;  /* 0x0000000512127984 */ /* 0x000ea20008000800 */
[----:B----4-:R-:W-:-:S03]  /*2ef0*/  LEA R28, R19, UR6, 0x2 ;  /* 0x00000006131c7c11 */ /* 0x010fc6000f8e10ff */
[----:B------:R3:W4:Y:S01]  /*2f00*/  LDS R19, [R27+UR5+0x400] ;  /* 0x000400051b137984 */ /* 0x0007220008000800 */
[----:B-----5:R-:W-:-:S03]  /*2f10*/  LEA R29, R20, UR6, 0x2 ;  /* 0x00000006141d7c11 */ /* 0x020fc6000f8e10ff */
[----:B------:R5:W1:Y:S01]  /*2f20*/  LDS R20, [R28+UR5+0x800] ;  /* 0x000800051c147984 */ /* 0x000a620008000800 */
[----:B---3--:R-:W-:-:S03]  /*2f30*/  LEA R27, R21, UR6, 0x2 ;  /* 0x00000006151b7c11 */ /* 0x008fc6000f8e10ff */
[----:B------:R-:W3:Y:S01]  /*2f40*/  LDS R21, [R29+UR5+0xc00] ;  /* 0x000c00051d157984 */ /* 0x000ee20008000800 */
[----:B0-----:R-:W-:-:S03]  /*2f50*/  LEA R3, R26, UR6, 0x2 ;  /* 0x000000061a037c11 */ /* 0x001fc6000f8e10ff */
[----:B------:R-:W0:Y:S01]  /*2f60*/  LDS R2, [R27+UR5+0x1000] ;  /* 0x001000051b027984 */ /* 0x000e220008000800 */
[----:B------:R-:W-:-:S03]  /*2f70*/  LEA R23, R23, UR6, 0x2 ;  /* 0x0000000617177c11 */ /* 0x000fc6000f8e10ff */
[----:B------:R-:W0:Y:S01]  /*2f80*/  LDS R3, [R3+UR5+0x1400] ;  /* 0x0014000503037984 */ /* 0x000e220008000800 */
[----:B------:R-:W-:-:S03]  /*2f90*/  LEA R26, R22, UR6, 0x2 ;  /* 0x00000006161a7c11 */ /* 0x000fc6000f8e10ff */
[----:B------:R2:W0:Y:S01]  /*2fa0*/  LDS R22, [R23+UR5+0x1800] ;  /* 0x0018000517167984 */ /* 0x0004220008000800 */
[----:B-----5:R-:W-:Y:S02]  /*2fb0*/  LEA R28, R15, UR6, 0x2 ;  /* 0x000000060f1c7c11 */ /* 0x020fe4000f8e10ff */
[----:B--2---:R-:W-:Y:S02]  /*2fc0*/  LEA R23, R16, UR6, 0x2 ;  /* 0x0000000610177c11 */ /* 0x004fe4000f8e10ff */
[----:B------:R-:W2:Y:S01]  /*2fd0*/  LDS R16, [R26+UR5+0x1c00] ;  /* 0x001c00051a107984 */ /* 0x000ea20008000800 */
[----:B------:R-:W-:Y:S02]  /*2fe0*/  LEA R29, R14, UR6, 0x2 ;  /* 0x000000060e1d7c11 */ /* 0x000fe4000f8e10ff */
[----:B------:R-:W-:Y:S01]  /*2ff0*/  LEA R13, R13, UR6, 0x2 ;  /* 0x000000060d0d7c11 */ /* 0x000fe2000f8e10ff */
[----:B------:R-:W5:Y:S01]  /*3000*/  LDS R15, [R23+UR5+0x2000] ;  /* 0x00200005170f7984 */ /* 0x000f620008000800 */
[----:B------:R-:W-:Y:S01]  /*3010*/  FADD R18, R18, R9 ;  /* 0x0000000912127221 */ /* 0x000fe20000000000 */
[----:B------:R-:W-:-:S02]  /*3020*/  LEA R27, R12, UR6, 0x2 ;  /* 0x000000060c1b7c11 */ /* 0x000fc4000f8e10ff */
[----:B------:R-:W5:Y:S01]  /*3030*/  LDS R14, [R28+UR5+0x2400] ;  /* 0x002400051c0e7984 */ /* 0x000f620008000800 */
[----:B----4-:R-:W-:-:S03]  /*3040*/  FADD R19, R18, R19 ;  /* 0x0000001312137221 */ /* 0x010fc60000000000 */
[----:B------:R-:W4:Y:S01]  /*3050*/  LDS R9, [R29+UR5+0x2800] ;  /* 0x002800051d097984 */ /* 0x000f220008000800 */
[----:B-1----:R-:W-:Y:S01]  /*3060*/  FADD R20, R19, R20 ;  /* 0x0000001413147221 */ /* 0x002fe20000000000 */
[----:B------:R-:W-:Y:S02]  /*3070*/  LEA R19, R11, UR6, 0x2 ;  /* 0x000000060b137c11 */ /* 0x000fe4000f8e10ff */
[----:B------:R-:W1:Y:S01]  /*3080*/  LDS R12, [R13+UR5+0x2c00] ;  /* 0x002c00050d0c7984 */ /* 0x000e620008000800 */
[----:B---3--:R-:W-:Y:S01]  /*3090*/  FADD R21, R20, R21 ;  /* 0x0000001514157221 */ /* 0x008fe20000000000 */
[----:B------:R-:W-:Y:S02]  /*30a0*/  LEA R20, R10, UR6, 0x2 ;  /* 0x000000060a147c11 */ /* 0x000fe4000f8e10ff */
[----:B------:R-:W3:Y:S01]  /*30b0*/  LDS R11, [R27+UR5+0x3000] ;  /* 0x003000051b0b7984 */ /* 0x000ee20008000800 */
[----:B------:R-:W-:Y:S01]  /*30c0*/  LEA R17, R17, UR6, 0x2 ;  /* 0x0000000611117c11 */ /* 0x000fe2000f8e10ff */
[----:B0-----:R-:W-:-:S02]  /*30d0*/  FADD R18, R21, R2 ;  /* 0x0000000215127221 */ /* 0x001fc40000000000 */
[----:B------:R-:W0:Y:S02]  /*30e0*/  LDS R10, [R19+UR5+0x3400] ;  /* 0x00340005130a7984 */ /* 0x000e240008000800 */
[----:B------:R-:W-:Y:S02]  /*30f0*/  FADD R3, R18, R3 ;  /* 0x0000000312037221 */ /* 0x000fe40000000000 */
[----:B------:R-:W0:Y:S02]  /*3100*/  LDS R2, [R20+UR5+0x3800] ;  /* 0x0038000514027984 */ /* 0x000e240008000800 */
[----:B------:R-:W-:Y:S02]  /*3110*/  FADD R3, R3, R22 ;  /* 0x0000001603037221 */ /* 0x000fe40000000000 */
[----:B------:R-:W0:Y:S02]  /*3120*/  LDS R17, [R17+UR5+0x3c00] ;  /* 0x003c000511117984 */ /* 0x000e240008000800 */
[----:B--2---:R-:W-:-:S04]  /*3130*/  FADD R16, R3, R16 ;  /* 0x0000001003107221 */ /* 0x004fc80000000000 */
[----:B-----5:R-:W-:-:S04]  /*3140*/  FADD R15, R16, R15 ;  /* 0x0000000f100f7221 */ /* 0x020fc80000000000 */
[----:B------:R-:W-:-:S04]  /*3150*/  FADD R14, R15, R14 ;  /* 0x0000000e0f0e7221 */ /* 0x000fc80000000000 */
[----:B----4-:R-:W-:-:S04]  /*3160*/  FADD R9, R14, R9 ;  /* 0x000000090e097221 */ /* 0x010fc80000000000 */
[----:B-1----:R-:W-:-:S04]  /*3170*/  FADD R12, R9, R12 ;  /* 0x0000000c090c7221 */ /* 0x002fc80000000000 */
[----:B---3--:R-:W-:-:S04]  /*3180*/  FADD R11, R12, R11 ;  /* 0x0000000b0c0b7221 */ /* 0x008fc80000000000 */
[----:B0-----:R-:W-:-:S04]  /*3190*/  FADD R11, R11, R10 ;  /* 0x0000000a0b0b7221 */ /* 0x001fc80000000000 */
[----:B------:R-:W-:-:S04]  /*31a0*/  FADD R2, R11, R2 ;  /* 0x000000020b027221 */ /* 0x000fc80000000000 */
[----:B------:R-:W-:Y:S01]  /*31b0*/  FADD R9, R2, R17 ;  /* 0x0000001102097221 */ /* 0x000fe20000000000 */
[----:B------:R-:W-:Y:S06]  /*31c0*/  @P2 BRA `(.L_x_48) ;  /* 0xfffffff800e42947 */ /* 0x000fec000383ffff */
[----:B------:R-:W-:-:S07]  /*31d0*/  MOV R10, R5 ;  /* 0x00000005000a7202 */ /* 0x000fce0000000f00 */
.L_x_47:
[----:B------:R-:W-:-:S13]  /*31e0*/  ISETP.NE.AND P2, PT, R24, RZ, PT ;  /* 0x000000ff1800720c */ /* 0x000fda0003f45270 */
[----:B------:R-:W-:Y:S05]  /*31f0*/  @!P2 BRA `(.L_x_49) ;  /* 0x000000040088a947 */ /* 0x000fea0003800000 */
[----:B------:R-:W-:Y:S01]  /*3200*/  ISETP.NE.AND P3, PT, R25, RZ, PT ;  /* 0x000000ff1900720c */ /* 0x000fe20003f65270 */
[----:B------:R-:W-:-:S12]  /*3210*/  @!P0 BRA `(.L_x_50) ;  /* 0x0000000000a88947 */ /* 0x000fd80003800000 */
        /* <DEDUP_REMOVED lines=12> */
[----:B------:R-:W1:Y:S01]  /*32e0*/  S2UR UR5, SR_CgaCtaId ;  /* 0x00000000000579c3 */ /* 0x000e620000008800 */
[----:B------:R-:W-:Y:S01]  /*32f0*/  UMOV UR4, 0x400 ;  /* 0x0000040000047882 */ /* 0x000fe20000000000 */
[C---:B------:R-:W-:Y:S01]  /*3300*/  IMAD.SHL.U32 R13, R10.reuse, 0x400, RZ ;  /* 0x000004000a0d7824 */ /* 0x040fe200078e00ff */
[----:B------:R-:W-:Y:S01]  /*3310*/  UIADD3 UR4, UPT, UPT, UR4, 0x810, URZ ;  /* 0x0000081004047890 */ /* 0x000fe2000fffe0ff */
[----:B------:R-:W-:-:S03]  /*3320*/  VIADD R10, R10, 0x8 ;  /* 0x000000080a0a7836 */ /* 0x000fc60000000000 */
[----:B-1----:R-:W-:Y:S01]  /*3330*/  ULEA UR4, UR5, UR4, 0x18 ;  /* 0x0000000405047291 */ /* 0x002fe2000f8ec0ff */
[--C-:B--2---:R-:W-:Y:S02]  /*3340*/  IMAD R16, R16, 0x4, R13.reuse ;  /* 0x0000000410107824 */ /* 0x104fe400078e020d */
[----:B---3--:R-:W-:-:S06]  /*3350*/  IMAD R15, R18, 0x4, R13 ;  /* 0x00000004120f7824 */ /* 0x008fcc00078e020d */
[----:B------:R-:W1:Y:S01]  /*3360*/  LDS R16, [R16+UR4] ;  /* 0x0000000410107984 */ /* 0x000e620008000800 */
[----:B----4-:R-:W-:-:S03]  /*3370*/  IMAD R20, R20, 0x4, R13 ;  /* 0x0000000414147824 */ /* 0x010fc600078e020d */
[----:B------:R-:W2:Y:S01]  /*3380*/  LDS R15, [R15+UR4+0x400] ;  /* 0x000400040f0f7984 */ /* 0x000ea20008000800 */
[----:B-----5:R-:W-:-:S03]  /*3390*/  IMAD R22, R22, 0x4, R13 ;  /* 0x0000000416167824 */ /* 0x020fc600078e020d */
[----:B0-----:R-:W0:Y:S01]  /*33a0*/  LDS R2, [R20+UR4+0x800] ;  /* 0x0008000414027984 */ /* 0x001e220008000800 */
[----:B------:R-:W-:-:S03]  /*33b0*/  LEA R26, R26, R13, 0x2 ;  /* 0x0000000d1a1a7211 */ /* 0x000fc600078e10ff */
[----:B------:R-:W3:Y:S01]  /*33c0*/  LDS R3, [R22+UR4+0xc00] ;  /* 0x000c000416037984 */ /* 0x000ee20008000800 */
[----:B------:R-:W-:-:S03]  /*33d0*/  IMAD R12, R12, 0x4, R13 ;  /* 0x000000040c0c7824 */ /* 0x000fc600078e020d */
[----:B------:R-:W4:Y:S01]  /*33e0*/  LDS R17, [R26+UR4+0x1000] ;  /* 0x001000041a117984 */ /* 0x000f220008000800 */
[----:B------:R-:W-:-:S03]  /*33f0*/  IMAD R18, R11, 0x4, R13 ;  /* 0x000000040b127824 */ /* 0x000fc600078e020d */
[----:B------:R-:W5:Y:S01]  /*3400*/  LDS R11, [R12+UR4+0x1400] ;  /* 0x001400040c0b7984 */ /* 0x000f620008000800 */
[----:B------:R-:W-:-:S03]  /*3410*/  IMAD R14, R14, 0x4, R13 ;  /* 0x000000040e0e7824 */ /* 0x000fc600078e020d */
[----:B------:R-:W5:Y:S04]  /*3420*/  LDS R13, [R18+UR4+0x1800] ;  /* 0x00180004120d7984 */ /* 0x000f680008000800 */
[----:B------:R-:W5:Y:S01]  /*3430*/  LDS R19, [R14+UR4+0x1c00] ;  /* 0x001c00040e137984 */ /* 0x000f620008000800 */
[----:B-1----:R-:W-:-:S04]  /*3440*/  FADD R16, R9, R16 ;  /* 0x0000001009107221 */ /* 0x002fc80000000000 */
[----:B--2---:R-:W-:-:S04]  /*3450*/  FADD R15, R16, R15 ;  /* 0x0000000f100f7221 */ /* 0x004fc80000000000 */
[----:B0-----:R-:W-:-:S04]  /*3460*/  FADD R2, R15, R2 ;  /* 0x000000020f027221 */ /* 0x001fc80000000000 */
[----:B---3--:R-:W-:-:S04]  /*3470*/  FADD R2, R2, R3 ;  /* 0x0000000302027221 */ /* 0x008fc80000000000 */
[----:B----4-:R-:W-:-:S04]  /*3480*/  FADD R2, R2, R17 ;  /* 0x0000001102027221 */ /* 0x010fc80000000000 */
[----:B-----5:R-:W-:-:S04]  /*3490*/  FADD R2, R2, R11 ;  /* 0x0000000b02027221 */ /* 0x020fc80000000000 */
[----:B------:R-:W-:-:S04]  /*34a0*/  FADD R2, R2, R13 ;  /* 0x0000000d02027221 */ /* 0x000fc80000000000 */
[----:B------:R-:W-:-:S07]  /*34b0*/  FADD R9, R2, R19 ;  /* 0x0000001302097221 */ /* 0x000fce0000000000 */
.L_x_50:
        /* <DEDUP_REMOVED lines=29> */
.L_x_51:
        /* <DEDUP_REMOVED lines=12> */
[----:B--2---:R-:W-:-:S08]  /*3750*/  LEA R8, R8, R11, 0x2 ;  /* 0x0000000b08087211 */ /* 0x004fd000078e10ff */
[----:B------:R-:W0:Y:S02]  /*3760*/  LDS R8, [R8+UR4] ;  /* 0x0000000408087984 */ /* 0x000e240008000800 */
[----:B0-----:R-:W-:Y:S01]  /*3770*/  FADD R9, R9, R8 ;  /* 0x0000000809097221 */ /* 0x001fe20000000000 */
[----:B------:R-:W-:Y:S06]  /*3780*/  @!P2 BRA `(.L_x_49) ;  /* 0x000000000024a947 */ /* 0x000fec0003800000 */
[----:B------:R-:W-:Y:S01]  /*3790*/  ISETP.NE.AND P2, PT, R6, 0x2, PT ;  /* 0x000000020600780c */ /* 0x000fe20003f45270 */
[----:B------:R-:W2:-:S12]  /*37a0*/  LDG.E.U8 R8, desc[UR8][R2.64+0x1] ;  /* 0x0000010802087981 */ /* 0x000e98000c1e1100 */
[----:B------:R-:W3:Y:S01]  /*37b0*/  @P2 LDG.E.U8 R10, desc[UR8][R2.64+0x2] ;  /* 0x00000208020a2981 */ /* 0x000ee2000c1e1100 */
[----:B--2---:R-:W-:-:S06]  /*37c0*/  IMAD R8, R8, 0x4, R11 ;  /* 0x0000000408087824 */ /* 0x004fcc00078e020b */
[----:B------:R-:W0:Y:S01]  /*37d0*/  LDS R8, [R8+UR4+0x400] ;  /* 0x0004000408087984 */ /* 0x000e220008000800 */
[----:B---3--:R-:W-:-:S06]  /*37e0*/  @P2 IMAD R10, R10, 0x4, R11 ;  /* 0x000000040a0a2824 */ /* 0x008fcc00078e020b */
[----:B------:R-:W2:Y:S01]  /*37f0*/  @P2 LDS R10, [R10+UR4+0x800] ;  /* 0x000800040a0a2984 */ /* 0x000ea20008000800 */
[----:B0-----:R-:W-:-:S04]  /*3800*/  FADD R9, R9, R8 ;  /* 0x0000000809097221 */ /* 0x001fc80000000000 */
[----:B--2---:R-:W-:-:S07]  /*3810*/  @P2 FADD R9, R9, R10 ;  /* 0x0000000a09092221 */ /* 0x004fce0000000000 */
.L_x_49:
        /* <DEDUP_REMOVED lines=8> */
[----:B------:R-:W0:Y:S02]  /*38a0*/  LDS R2, [R12+0x400] ;  /* 0x000400000c027984 */ /* 0x000e240000000800 */
[----:B0-----:R-:W-:-:S13]  /*38b0*/  FSETP.GEU.AND P2, PT, R9, R2, PT ;  /* 0x000000020900720b */ /* 0x001fda0003f4e000 */
[----:B------:R-:W-:Y:S05]  /*38c0*/  @P2 BRA `(.L_x_54) ;  /* 0x00000000005c2947 */ /* 0x000fea0003800000 */
[----:B------:R2:W-:Y:S04]  /*38d0*/  STS [R12+0x400], R9 ;  /* 0x000400090c007388 */ /* 0x0005e80000000800 */
[----:B------:R2:W-:Y:S01]  /*38e0*/  STS [R12], R7 ;  /* 0x000000070c007388 */ /* 0x0005e20000000800 */
[----:B------:R-:W-:Y:S05]  /*38f0*/  BRA `(.L_x_54) ;  /* 0x0000000000507947 */ /* 0x000fea0003800000 */
.L_x_53:
[----:B------:R-:W0:Y:S01]  /*3900*/  S2R R11, SR_LANEID ;  /* 0x00000000000b7919 */ /* 0x000e220000000000 */
[----:B------:R-:W-:Y:S01]  /*3910*/  VOTEU.ANY UR4, UPT, PT ;  /* 0x0000000000047886 */ /* 0x000fe200038e0100 */
[----:B------:R-:W-:Y:S01]  /*3920*/  VIADD R2, R8, 0x800 ;  /* 0x0000080008027836 */ /* 0x000fe20000000000 */
[----:B------:R-:W0:Y:S04]  /*3930*/  FLO.U32 R10, UR4 ;  /* 0x00000004000a7d00 */ /* 0x000e2800080e0000 */
[----:B------:R-:W-:-:S04]  /*3940*/  LEA R14, R13, R2, 0x18 ;  /* 0x000000020d0e7211 */ /* 0x000fc800078ec0ff */
[----:B------:R-:W2:Y:S01]  /*3950*/  POPC R3, UR4 ;  /* 0x0000000400037d09 */ /* 0x000ea20008000000 */
[----:B0-----:R-:W-:Y:S02]  /*3960*/  ISETP.EQ.U32.AND P2, PT, R10, R11, PT ;  /* 0x0000000b0a00720c */ /* 0x001fe40003f42070 */
[----:B------:R-:W0:Y:S11]  /*3970*/  S2R R11, SR_LTMASK ;  /* 0x00000000000b7919 */ /* 0x000e360000003900 */
[----:B--2---:R-:W2:Y:S01]  /*3980*/  @P2 ATOMS.ADD R3, [R14], R3 ;  /* 0x000000030e03238c */ /* 0x004ea20000000000 */
[----:B0-----:R-:W-:-:S03]  /*3990*/  LOP3.LUT R11, R11, UR4, RZ, 0xc0, !PT ;  /* 0x000000040b0b7c12 */ /* 0x001fc6000f8ec0ff */
[----:B--2---:R-:W0:Y:S03]  /*39a0*/  SHFL.IDX PT, R2, R3, R10, 0x1f ;  /* 0x00001f0a03027589 */ /* 0x004e2600000e0000 */
[----:B------:R-:W0:Y:S02]  /*39b0*/  POPC R11, R11 ;  /* 0x0000000b000b7309 */ /* 0x000e240000000000 */
[----:B0-----:R-:W-:-:S05]  /*39c0*/  IMAD.IADD R2, R2, 0x1, R11 ;  /* 0x0000000102027824 */ /* 0x001fca00078e020b */
[----:B------:R-:W-:-:S13]  /*39d0*/  ISETP.GE.AND P2, PT, R2, UR5, PT ;  /* 0x0000000502007c0c */ /* 0x000fda000bf46270 */
[----:B------:R-:W-:-:S05]  /*39e0*/  @!P2 VIADD R8, R8, 0x400 ;  /* 0x000004000808a836 */ /* 0x000fca0000000000 */
[----:B------:R-:W-:Y:S02]  /*39f0*/  @!P2 LEA R13, R13, R8, 0x18 ;  /* 0x000000080d0da211 */ /* 0x000fe400078ec0ff */
[----:B------:R-:W-:-:S03]  /*3a00*/  @!P2 LEA R8, R2, R12, 0x2 ;  /* 0x0000000c0208a211 */ /* 0x000fc600078e10ff */
[----:B------:R-:W-:Y:S02]  /*3a10*/  @!P2 IMAD R2, R2, 0x4, R13 ;  /* 0x000000040202a824 */ /* 0x000fe400078e020d */
[----:B------:R0:W-:Y:S04]  /*3a20*/  @!P2 STS [R8], R7 ;  /* 0x000000070800a388 */ /* 0x0001e80000000800 */
[----:B------:R0:W-:Y:S02]  /*3a30*/  @!P2 STS [R2], R9 ;  /* 0x000000090200a388 */ /* 0x0001e40000000800 */
.L_x_54:
[----:B------:R-:W-:Y:S05]  /*3a40*/  BSYNC.RECONVERGENT B0 ;  /* 0x0000000000007941 */ /* 0x000fea0003800200 */
.L_x_52:
[----:B------:R-:W3:Y:S01]  /*3a50*/  LDCU UR4, c[0x0][0x3a0] ;  /* 0x00007400ff0477ac */ /* 0x000ee20008000800 */
[----:B012---:R-:W-:-:S05]  /*3a60*/  IMAD.IADD R7, R4, 0x1, R7 ;  /* 0x0000000104077824 */ /* 0x007fca00078e0207 */
[----:B---3--:R-:W-:-:S13]  /*3a70*/  ISETP.GE.AND P2, PT, R7, UR4, PT ;  /* 0x0000000407007c0c */ /* 0x008fda000bf46270 */
[----:B------:R-:W-:Y:S05]  /*3a80*/  @!P2 BRA `(.L_x_55) ;  /* 0xfffffff00080a947 */ /* 0x000fea000383ffff */
[----:B------:R-:W-:Y:S05]  /*3a90*/  BRA `(.L_x_30) ;  /* 0x00000010004c7947 */ /* 0x000fea0003800000 */
.L_x_31:
[----:B------:R-:W3:Y:S02]  /*3aa0*/  LDC R3, c[0x0][0x3c4] ;  /* 0x0000f100ff037b82 */ /* 0x000ee40000000800 */
[----:B---3--:R-:W-:-:S13]  /*3ab0*/  ISETP.GT.AND P0, PT, R3, 0x1, PT ;  /* 0x000000010300780c */ /* 0x008fda0003f04270 */
[----:B------:R-:W-:Y:S05]  /*3ac0*/  @P0 BRA `(.L_x_56) ;  /* 0x0000000000c00947 */ /* 0x000fea0003800000 */
[----:B------:R-:W3:Y:S01]  /*3ad0*/  S2UR UR5, SR_CgaCtaId ;  /* 0x00000000000579c3 */ /* 0x000ee20000008800 */
[----:B------:R-:W-:Y:S01]  /*3ae0*/  UMOV UR4, 0x400 ;  /* 0x0000040000047882 */ /* 0x000fe20000000000 */
[----:B------:R-:W-:-:S06]  /*3af0*/  IMAD.MOV.U32 R3, RZ, RZ, R0 ;  /* 0x000000ffff037224 */ /* 0x000fcc00078e0000 */
[----:B------:R-:W4:Y:S01]  /*3b00*/  LDC R9, c[0x0][0x3c4] ;  /* 0x0000f100ff097b82 */ /* 0x000f220000000800 */
[----:B---3--:R-:W-:-:S09]  /*3b10*/  ULEA UR4, UR5, UR4, 0x18 ;  /* 0x0000000405047291 */ /* 0x008fd2000f8ec0ff */
[----:B------:R-:W3:Y:S03]  /*3b20*/  LDS R2, [UR4+0x800] ;  /* 0x00080004ff027984 */ /* 0x000ee60008000800 */
.L_x_60:
[----:B---34-:R-:W-:Y:S01]  /*3b30*/  ISETP.GE.AND P0, PT, R2, R9, PT ;  /* 0x000000090200720c */ /* 0x018fe20003f06270 */
[----:B------:R-:W-:Y:S05]  /*3b40*/  YIELD ;  /* 0x0000000000007946 */ /* 0x000fea0003800000 */
[----:B------:R-:W-:Y:S07]  /*3b50*/  BSSY.RECONVERGENT B0, `(.L_x_57) ;  /* 0x0000023000007945 */ /* 0x000fee0003800200 */
[----:B------:R-:W-:Y:S05]  /*3b60*/  @P0 BRA `(.L_x_58) ;  /* 0x0000000000680947 */ /* 0x000fea0003800000 */
[----:B------:R-:W3:Y:S01]  /*3b70*/  S2R R2, SR_LANEID ;  /* 0x0000000000027919 */ /* 0x000ee20000000000 */
[----:B------:R-:W-:Y:S01]  /*3b80*/  VOTEU.ANY UR4, UPT, PT ;  /* 0x0000000000047886 */ /* 0x000fe200038e0100 */
[----:B0-----:R-:W-:Y:S01]  /*3b90*/  MOV R10, 0x400 ;  /* 0x00000400000a7802 */ /* 0x001fe20000000f00 */
[----:B--2---:R-:W3:Y:S01]  /*3ba0*/  FLO.U32 R7, UR4 ;  /* 0x0000000400077d00 */ /* 0x004ee200080e0000 */
[----:B------:R-:W0:Y:S01]  /*3bb0*/  S2R R11, SR_CgaCtaId ;  /* 0x00000000000b7919 */ /* 0x000e220000008800 */
[----:B------:R-:W2:Y:S06]  /*3bc0*/  S2R R8, SR_LTMASK ;  /* 0x0000000000087919 */ /* 0x000eac0000003900 */
[----:B------:R-:W4:Y:S01]  /*3bd0*/  POPC R6, UR4 ;  /* 0x0000000400067d09 */ /* 0x000f220008000000 */
[----:B---3--:R-:W-:Y:S01]  /*3be0*/  ISETP.EQ.U32.AND P0, PT, R7, R2, PT ;  /* 0x000000020700720c */ /* 0x008fe20003f02070 */
[----:B------:R-:W-:Y:S01]  /*3bf0*/  VIADD R2, R10, 0x800 ;  /* 0x000008000a027836 */ /* 0x000fe20000000000 */
[----:B0-----:R-:W-:-:S04]  /*3c00*/  LEA R12, R11, R10, 0x18 ;  /* 0x0000000a0b0c7211 */ /* 0x001fc800078ec0ff */
[----:B------:R-:W-:Y:S02]  /*3c10*/  LEA R13, R11, R2, 0x18 ;  /* 0x000000020b0d7211 */ /* 0x000fe400078ec0ff */
[----:B--2---:R-:W-:-:S05]  /*3c20*/  LOP3.LUT R8, R8, UR4, RZ, 0xc0, !PT ;  /* 0x0000000408087c12 */ /* 0x004fca000f8ec0ff */
[----:B----4-:R-:W0:Y:S01]  /*3c30*/  @P0 ATOMS.ADD R6, [R13], R6 ;  /* 0x000000060d06038c */ /* 0x010e220000000000 */
[----:B------:R-:W2:Y:S03]  /*3c40*/  POPC R8, R8 ;  /* 0x0000000800087309 */ /* 0x000ea60000000000 */
[----:B------:R-:W-:Y:S04]  /*3c50*/  LDS R2, [R12+0x800] ;  /* 0x000800000c027984 */ /* 0x000fe80000000800 */
[----:B0-----:R-:W2:Y:S02]  /*3c60*/  SHFL.IDX PT, R5, R6, R7, 0x1f ;  /* 0x00001f0706057589 */ /* 0x001ea400000e0000 */
[----:B--2---:R-:W-:-:S05]  /*3c70*/  IMAD.IADD R5, R5, 0x1, R8 ;  /* 0x0000000105057824 */ /* 0x004fca00078e0208 */
[----:B------:R-:W-:-:S13]  /*3c80*/  ISETP.GE.AND P0, PT, R5, R9, PT ;  /* 0x000000090500720c */ /* 0x000fda0003f06270 */
[----:B------:R-:W-:Y:S05]  /*3c90*/  @P0 BRA `(.L_x_59) ;  /* 0x0000000000380947 */ /* 0x000fea0003800000 */
[----:B------:R-:W-:Y:S01]  /*3ca0*/  IADD3 R10, PT, PT, R10, 0x400, RZ ;  /* 0x000004000a0a7810 */ /* 0x000fe20007ffe0ff */
[----:B------:R-:W-:-:S03]  /*3cb0*/  IMAD R6, R5, 0x4, R12 ;  /* 0x0000000405067824 */ /* 0x000fc600078e020c */
[----:B------:R-:W-:Y:S02]  /*3cc0*/  LEA R10, R11, R10, 0x18 ;  /* 0x0000000a0b0a7211 */ /* 0x000fe400078ec0ff */
[----:B------:R4:W-:Y:S03]  /*3cd0*/  STS [R6], R3 ;  /* 0x0000000306007388 */ /* 0x0009e60000000800 */
[----:B------:R-:W-:-:S05]  /*3ce0*/  IMAD R5, R5, 0x4, R10 ;  /* 0x0000000405057824 */ /* 0x000fca00078e020a */
[----:B------:R4:W-:Y:S01]  /*3cf0*/  STS [R5], RZ ;  /* 0x000000ff05007388 */ /* 0x0009e20000000800 */
[----:B------:R-:W-:Y:S05]  /*3d00*/  BRA `(.L_x_59) ;  /* 0x00000000001c7947 */ /* 0x000fea0003800000 */
.L_x_58:
[----:B------:R-:W3:Y:S01]  /*3d10*/  S2UR UR5, SR_CgaCtaId ;  /* 0x00000000000579c3 */ /* 0x000ee20000008800 */
[----:B------:R-:W-:Y:S02]  /*3d20*/  UMOV UR4, 0x400 ;  /* 0x0000040000047882 */ /* 0x000fe40000000000 */
[----:B---3--:R-:W-:-:S09]  /*3d30*/  ULEA UR4, UR5, UR4, 0x18 ;  /* 0x0000000405047291 */ /* 0x008fd2000f8ec0ff */
[----:B------:R-:W3:Y:S02]  /*3d40*/  LDS R5, [UR4+0x400] ;  /* 0x00040004ff057984 */ /* 0x000ee40008000800 */
[----:B---3--:R-:W-:-:S13]  /*3d50*/  FSETP.GT.AND P0, PT, R5, RZ, PT ;  /* 0x000000ff0500720b */ /* 0x008fda0003f04000 */
[----:B------:R3:W-:Y:S04]  /*3d60*/  @P0 STS [UR4], R3 ;  /* 0x00000003ff000988 */ /* 0x0007e80008000804 */
[----:B------:R-:W-:Y:S01]  /*3d70*/  @P0 STS [UR4+0x400], RZ ;  /* 0x000400ffff000988 */ /* 0x000fe20008000804 */
.L_x_59:
[----:B------:R-:W-:Y:S05]  /*3d80*/  BSYNC.RECONVERGENT B0 ;  /* 0x0000000000007941 */ /* 0x000fea0003800200 */
.L_x_57:
[----:B-1-34-:R-:W-:-:S05]  /*3d90*/  IMAD.IADD R3, R4, 0x1, R3 ;  /* 0x0000000104037824 */ /* 0x01afca00078e0203 */
[----:B------:R-:W-:-:S13]  /*3da0*/  ISETP.GE.AND P0, PT, R3, UR7, PT ;  /* 0x0000000703007c0c */ /* 0x000fda000bf06270 */
[----:B------:R-:W-:Y:S05]  /*3db0*/  @!P0 BRA `(.L_x_60) ;  /* 0xfffffffc005c8947 */ /* 0x000fea000383ffff */
[----:B------:R-:W-:Y:S05]  /*3dc0*/  BRA `(.L_x_30) ;  /* 0x0000000c00807947 */ /* 0x000fea0003800000 */
.L_x_56:
[----:B------:R-:W3:Y:S01]  /*3dd0*/  S2UR UR5, SR_CgaCtaId ;  /* 0x00000000000579c3 */ /* 0x000ee20000008800 */
[----:B------:R-:W-:Y:S01]  /*3de0*/  UMOV UR4, 0x400 ;  /* 0x0000040000047882 */ /* 0x000fe20000000000 */
[C---:B------:R-:W-:Y:S01]  /*3df0*/  VIADD R6, R3.reuse, 0x7 ;  /* 0x0000000703067836 */ /* 0x040fe20000000000 */
[C---:B------:R-:W-:Y:S01]  /*3e00*/  IADD3 R8, PT, PT, R3.reuse, -0x2, RZ ;  /* 0xfffffffe03087810 */ /* 0x040fe20007ffe0ff */
[C---:B------:R-:W-:Y:S02]  /*3e10*/  VIADD R14, R3.reuse, 0xf ;  /* 0x0000000f030e7836 */ /* 0x040fe40000000000 */
[----:B------:R-:W-:Y:S01]  /*3e20*/  VIADD R3, R3, 0xffffffff ;  /* 0xffffffff03037836 */ /* 0x000fe20000000000 */
[----:B--2---:R-:W-:Y:S02]  /*3e30*/  LOP3.LUT R7, R6, 0x7, RZ, 0xc0, !PT ;  /* 0x0000000706077812 */ /* 0x004fe400078ec0ff */
[----:B------:R-:W-:Y:S02]  /*3e40*/  LOP3.LUT R5, R14, 0xf, RZ, 0xc0, !PT ;  /* 0x0000000f0e057812 */ /* 0x000fe400078ec0ff */
[----:B------:R-:W-:Y:S01]  /*3e50*/  ISETP.GE.U32.AND P0, PT, R8, 0xf, PT ;  /* 0x0000000f0800780c */ /* 0x000fe20003f06070 */
[----:B------:R-:W-:Y:S01]  /*3e60*/  VIADD R7, R7, 0xffffffff ;  /* 0xffffffff07077836 */ /* 0x000fe20000000000 */
[----:B------:R-:W-:Y:S01]  /*3e70*/  LOP3.LUT R6, R6, 0x3, RZ, 0xc0, !PT ;  /* 0x0000000306067812 */ /* 0x000fe200078ec0ff */
[----:B------:R-:W-:-:S03]  /*3e80*/  VIADD R5, R5, 0xffffffff ;  /* 0xffffffff05057836 */ /* 0x000fc60000000000 */
[----:B------:R-:W-:Y:S02]  /*3e90*/  ISETP.GE.U32.AND P1, PT, R7, 0x3, PT ;  /* 0x000000030700780c */ /* 0x000fe40003f26070 */
[----:B------:R-:W-:Y:S01]  /*3ea0*/  ISETP.GE.U32.AND P2, PT, R5, 0x7, PT ;  /* 0x000000070500780c */ /* 0x000fe20003f46070 */
[----:B------:R-:W-:Y:S01]  /*3eb0*/  IMAD.MOV.U32 R5, RZ, RZ, R0 ;  /* 0x000000ffff057224 */ /* 0x000fe200078e0000 */
[----:B------:R-:W-:Y:S01]  /*3ec0*/  LOP3.LUT R7, R3, 0xfffffff0, RZ, 0xc0, !PT ;  /* 0xfffffff003077812 */ /* 0x000fe200078ec0ff */
[----:B---3--:R-:W-:-:S09]  /*3ed0*/  ULEA UR4, UR5, UR4, 0x18 ;  /* 0x0000000405047291 */ /* 0x008fd2000f8ec0ff */
[----:B------:R-:W2:Y:S03]  /*3ee0*/  LDS R2, [UR4+0x800] ;  /* 0x00080004ff027984 */ /* 0x000ea60008000800 */
.L_x_69:
[----:B--2---:R-:W2:Y:S01]  /*3ef0*/  LDC R15, c[0x0][0x3c4] ;  /* 0x0000f100ff0f7b82 */ /* 0x004ea20000000800 */
[----:B------:R-:W-:Y:S05]  /*3f00*/  YIELD ;  /* 0x0000000000007946 */ /* 0x000fea0003800000 */
[----:B------:R-:W-:Y:S01]  /*3f10*/  BSSY.RECONVERGENT B0, `(.L_x_61) ;  /* 0x00000c7000007945 */ /* 0x000fe20003800200 */
[----:B--2---:R-:W-:-:S13]  /*3f20*/  ISETP.GE.AND P3, PT, R2, R15, PT ;  /* 0x0000000f0200720c */ /* 0x004fda0003f66270 */
[----:B------:R-:W-:Y:S05]  /*3f30*/  @!P3 BRA `(.L_x_62) ;  /* 0x0000000800b0b947 */ /* 0x000fea0003800000 */
[----:B------:R-:W2:Y:S01]  /*3f40*/  S2UR UR5, SR_CgaCtaId ;  /* 0x00000000000579c3 */ /* 0x000ea20000008800 */
[----:B------:R-:W-:Y:S01]  /*3f50*/  UMOV UR4, 0x400 ;  /* 0x0000040000047882 */ /* 0x000fe20000000000 */
[----:B------:R-:W-:Y:S01]  /*3f60*/  HFMA2 R8, -RZ, RZ, 0, 5.9604644775390625e-08 ;  /* 0x00000001ff087431 */ /* 0x000fe200000001ff */
[----:B------:R-:W-:Y:S01]  /*3f70*/  LOP3.LUT P3, RZ, R3, 0xf, RZ, 0xc0, !PT ;  /* 0x0000000f03ff7812 */ /* 0x000fe2000786c0ff */
[----:B------:R-:W-:Y:S01]  /*3f80*/  IMAD.MOV.U32 R11, RZ, RZ, RZ ;  /* 0x000000ffff0b7224 */ /* 0x000fe200078e00ff */
[----:B--2---:R-:W-:-:S09]  /*3f90*/  ULEA UR11, UR5, UR4, 0x18 ;  /* 0x00000004050b7291 */ /* 0x004fd2000f8ec0ff */
[----:B------:R-:W2:Y:S01]  /*3fa0*/  LDS R12, [UR11+0x400] ;  /* 0x0004000bff0c7984 */ /* 0x000ea20008000800 */
[----:B------:R-:W-:Y:S05]  /*3fb0*/  @!P0 BRA `(.L_x_63) ;  /* 0x0000000400248947 */ /* 0x000fea0003800000 */
[----:B------:R-:W-:Y:S01]  /*3fc0*/  UIADD3 UR6, UPT, UPT, UR4, 0x400, URZ ;  /* 0x0000040004067890 */ /* 0x000fe2000fffe0ff */
[----:B------:R-:W-:Y:S02]  /*3fd0*/  IMAD.MOV.U32 R11, RZ, RZ, RZ ;  /* 0x000000ffff0b7224 */ /* 0x000fe400078e00ff */
[----:B------:R-:W-:Y:S01]  /*3fe0*/  IMAD.MOV.U32 R8, RZ, RZ, 0x1 ;  /* 0x00000001ff087424 */ /* 0x000fe200078e00ff */
[----:B------:R-:W-:-:S12]  /*3ff0*/  ULEA UR6, UR5, UR6, 0x18 ;  /* 0x0000000605067291 */ /* 0x000fd8000f8ec0ff */
.L_x_64:
[----:B------:R-:W-:-:S05]  /*4000*/  LEA R9, R8, UR6, 0x2 ;  /* 0x0000000608097c11 */ /* 0x000fca000f8e10ff */
[----:B------:R-:W2:Y:S04]  /*4010*/  LDS R13, [R9] ;  /* 0x00000000090d7984 */ /* 0x000ea80000000800 */
[----:B------:R-:W3:Y:S04]  /*4020*/  LDS R15, [R9+0x4] ;  /* 0x00000400090f7984 */ /* 0x000ee80000000800 */
[----:B------:R-:W4:Y:S04]  /*4030*/  LDS R17, [R9+0x8] ;  /* 0x0000080009117984 */ /* 0x000f280000000800 */
[----:B------:R-:W5:Y:S04]  /*4040*/  LDS R19, [R9+0xc] ;  /* 0x00000c0009137984 */ /* 0x000f680000000800 */
[----:B------:R-:W1:Y:S04]  /*4050*/  LDS R21, [R9+0x10] ;  /* 0x0000100009157984 */ /* 0x000e680000000800 */
[----:B------:R-:W1:Y:S04]  /*4060*/  LDS R23, [R9+0x14] ;  /* 0x0000140009177984 */ /* 0x000e680000000800 */
[----:B------:R-:W-:Y:S04]  /*4070*/  LDS R16, [R9+0x28] ;  /* 0x0000280009107984 */ /* 0x000fe80000000800 */
[----:B------:R-:W-:Y:S04]  /*4080*/  LDS R18, [R9+0x2c] ;  /* 0x00002c0009127984 */ /* 0x000fe80000000800 */
[----:B------:R-:W-:Y:S04]  /*4090*/  LDS R20, [R9+0x30] ;  /* 0x0000300009147984 */ /* 0x000fe80000000800 */
[----:B------:R-:W-:Y:S01]  /*40a0*/  LDS R22, [R9+0x34] ;  /* 0x0000340009167984 */ /* 0x000fe20000000800 */
[----:B--2---:R-:W-:-:S03]  /*40b0*/  FSETP.GT.AND P6, PT, R13, R12, PT ;  /* 0x0000000c0d00720b */ /* 0x004fc60003fc4000 */
[----:B------:R-:W-:Y:S01]  /*40c0*/  LDS R24, [R9+0x38] ;  /* 0x0000380009187984 */ /* 0x000fe20000000800 */
[----:B------:R-:W-:-:S03]  /*40d0*/  FSEL R12, R13, R12, P6 ;  /* 0x0000000c0d0c7208 */ /* 0x000fc60003000000 */
[----:B------:R-:W2:Y:S01]  /*40e0*/  LDS R13, [R9+0x18] ;  /* 0x00001800090d7984 */ /* 0x000ea20000000800 */
[----:B0-----:R-:W-:Y:S02]  /*40f0*/  SEL R10, R8, R11, P6 ;  /* 0x0000000b080a7207 */ /* 0x001fe40003000000 */
[CC--:B---3--:R-:W-:Y:S01]  /*4100*/  FSETP.GT.AND P5, PT, R15.reuse, R12.reuse, PT ;  /* 0x0000000c0f00720b */ /* 0x0c8fe20003fa4000 */
[----:B------:R-:W-:Y:S03]  /*4110*/  LDS R11, [R9+0x24] ;  /* 0x00002400090b7984 */ /* 0x000fe60000000800 */
[----:B------:R-:W-:Y:S02]  /*4120*/  FSEL R12, R15, R12, P5 ;  /* 0x0000000c0f0c7208 */ /* 0x000fe40002800000 */
[----:B------:R-:W0:Y:S02]  /*4130*/  LDS R15, [R9+0x1c] ;  /* 0x00001c00090f7984 */ /* 0x000e240000000800 */
[----:B----4-:R-:W-:-:S04]  /*4140*/  FSETP.GT.AND P4, PT, R17, R12, PT ;  /* 0x0000000c1100720b */ /* 0x010fc80003f84000 */
[----:B------:R-:W-:Y:S01]  /*4150*/  FSEL R12, R17, R12, P4 ;  /* 0x0000000c110c7208 */ /* 0x000fe20002000000 */
[----:B------:R-:W-:Y:S01]  /*4160*/  @P5 VIADD R10, R8, 0x1 ;  /* 0x00000001080a5836 */ /* 0x000fe20000000000 */
[----:B------:R-:W3:Y:S02]  /*4170*/  LDS R17, [R9+0x20] ;  /* 0x0000200009117984 */ /* 0x000ee40000000800 */
[----:B-----5:R-:W-:-:S04]  /*4180*/  FSETP.GT.AND P6, PT, R19, R12, PT ;  /* 0x0000000c1300720b */ /* 0x020fc80003fc4000 */
[----:B------:R-:W-:Y:S01]  /*4190*/  FSEL R12, R19, R12, P6 ;  /* 0x0000000c130c7208 */ /* 0x000fe20003000000 */
[----:B------:R-:W-:-:S03]  /*41a0*/  @P4 VIADD R10, R8, 0x2 ;  /* 0x00000002080a4836 */ /* 0x000fc60000000000 */
[----:B-1----:R-:W-:-:S04]  /*41b0*/  FSETP.GT.AND P5, PT, R21, R12, PT ;  /* 0x0000000c1500720b */ /* 0x002fc80003fa4000 */
[----:B------:R-:W-:Y:S01]  /*41c0*/  FSEL R12, R21, R12, P5 ;  /* 0x0000000c150c7208 */ /* 0x000fe20002800000 */
[----:B------:R-:W-:-:S03]  /*41d0*/  @P6 VIADD R10, R8, 0x3 ;  /* 0x00000003080a6836 */ /* 0x000fc60000000000 */
[----:B------:R-:W-:-:S04]  /*41e0*/  FSETP.GT.AND P4, PT, R23, R12, PT ;  /* 0x0000000c1700720b */ /* 0x000fc80003f84000 */
[----:B------:R-:W-:Y:S02]  /*41f0*/  FSEL R12, R23, R12, P4 ;  /* 0x0000000c170c7208 */ /* 0x000fe40002000000 */
[----:B------:R-:W-:Y:S02]  /*4200*/  @P5 IADD3 R10, PT, PT, R8, 0x4, RZ ;  /* 0x00000004080a5810 */ /* 0x000fe40007ffe0ff */
[----:B--2---:R-:W-:-:S04]  /*4210*/  FSETP.GT.AND P6, PT, R13, R12, PT ;  /* 0x0000000c0d00720b */ /* 0x004fc80003fc4000 */
[----:B------:R-:W-:Y:S01]  /*4220*/  FSEL R12, R13, R12, P6 ;  /* 0x0000000c0d0c7208 */ /* 0x000fe20003000000 */
[----:B------:R-:W-:-:S03]  /*4230*/  @P4 VIADD R10, R8, 0x5 ;  /* 0x00000005080a4836 */ /* 0x000fc60000000000 */
[----:B0-----:R-:W-:-:S04]  /*4240*/  FSETP.GT.AND P5, PT, R15, R12, PT ;  /* 0x0000000c0f00720b */ /* 0x001fc80003fa4000 */
[----:B------:R-:W-:Y:S01]  /*4250*/  FSEL R12, R15, R12, P5 ;  /* 0x0000000c0f0c7208 */ /* 0x000fe20002800000 */
[----:B------:R-:W-:-:S03]  /*4260*/  @P6 VIADD R10, R8, 0x6 ;  /* 0x00000006080a6836 */ /* 0x000fc60000000000 */
[----:B---3--:R-:W-:-:S04]  /*4270*/  FSETP.GT.AND P4, PT, R17, R12, PT ;  /* 0x0000000c1100720b */ /* 0x008fc80003f84000 */
[----:B------:R-:W-:Y:S01]  /*4280*/  FSEL R12, R17, R12, P4 ;  /* 0x0000000c110c7208 */ /* 0x000fe20002000000 */
[----:B------:R-:W-:-:S03]  /*4290*/  @P5 VIADD R10, R8, 0x7 ;  /* 0x00000007080a5836 */ /* 0x000fc60000000000 */
[----:B------:R-:W-:-:S04]  /*42a0*/  FSETP.GT.AND P6, PT, R11, R12, PT ;  /* 0x0000000c0b00720b */ /* 0x000fc80003fc4000 */
[----:B------:R-:W-:Y:S01]  /*42b0*/  FSEL R11, R11, R12, P6 ;  /* 0x0000000c0b0b7208 */ /* 0x000fe20003000000 */
[----:B------:R-:W-:Y:S01]  /*42c0*/  @P4 VIADD R10, R8, 0x8 ;  /* 0x00000008080a4836 */ /* 0x000fe20000000000 */
[----:B------:R0:W1:Y:S02]  /*42d0*/  LDS R12, [R9+0x3c] ;  /* 0x00003c00090c7984 */ /* 0x0000640000000800 */
[----:B------:R-:W-:-:S04]  /*42e0*/  FSETP.GT.AND P5, PT, R16, R11, PT ;  /* 0x0000000b1000720b */ /* 0x000fc80003fa4000 */
[----:B------:R-:W-:Y:S01]  /*42f0*/  FSEL R11, R16, R11, P5 ;  /* 0x0000000b100b7208 */ /* 0x000fe20002800000 */
[C---:B------:R-:W-:Y:S02]  /*4300*/  @P6 VIADD R10, R8.reuse, 0x9 ;  /* 0x00000009080a6836 */ /* 0x040fe40000000000 */
[----:B0-----:R-:W-:Y:S01]  /*4310*/  VIADD R9, R8, 0xf ;  /* 0x0000000f08097836 */ /* 0x001fe20000000000 */
[----:B------:R-:W-:-:S04]  /*4320*/  FSETP.GT.AND P4, PT, R18, R11, PT ;  /* 0x0000000b1200720b */ /* 0x000fc80003f84000 */
[----:B------:R-:W-:Y:S02]  /*4330*/  FSEL R11, R18, R11, P4 ;  /* 0x0000000b120b7208 */ /* 0x000fe40002000000 */
[----:B------:R-:W-:Y:S02]  /*4340*/  @P5 IADD3 R10, PT, PT, R8, 0xa, RZ ;  /* 0x0000000a080a5810 */ /* 0x000fe40007ffe0ff */
[----:B------:R-:W-:-:S04]  /*4350*/  FSETP.GT.AND P6, PT, R20, R11, PT ;  /* 0x0000000b1400720b */ /* 0x000fc80003fc4000 */
[----:B------:R-:W-:Y:S01]  /*4360*/  FSEL R11, R20, R11, P6 ;  /* 0x0000000b140b7208 */ /* 0x000fe20003000000 */
[----:B------:R-:W-:-:S03]  /*4370*/  @P4 VIADD R10, R8, 0xb ;  /* 0x0000000b080a4836 */ /* 0x000fc60000000000 */
[----:B------:R-:W-:-:S04]  /*4380*/  FSETP.GT.AND P5, PT, R22, R11, PT ;  /* 0x0000000b1600720b */ /* 0x000fc80003fa4000 */
[----:B------:R-:W-:Y:S01]  /*4390*/  FSEL R11, R22, R11, P5 ;  /* 0x0000000b160b7208 */ /* 0x000fe20002800000 */
[----:B------:R-:W-:Y:S01]  /*43a0*/  @P6 VIADD R10, R8, 0xc ;  /* 0x0000000c080a6836 */ /* 0x000fe20000000000 */
[----:B------:R-:W-:Y:S02]  /*43b0*/  ISETP.NE.AND P6, PT, R9, R7, PT ;  /* 0x000000070900720c */ /* 0x000fe40003fc5270 */
[----:B------:R-:W-:-:S04]  /*43c0*/  FSETP.GT.AND P4, PT, R24, R11, PT ;  /* 0x0000000b1800720b */ /* 0x000fc80003f84000 */
[----:B------:R-:W-:Y:S01]  /*43d0*/  FSEL R11, R24, R11, P4 ;  /* 0x0000000b180b7208 */ /* 0x000fe20002000000 */
[----:B------:R-:W-:-:S03]  /*43e0*/  @P5 VIADD R10, R8, 0xd ;  /* 0x0000000d080a5836 */ /* 0x000fc60000000000 */
[----:B-1----:R-:W-:-:S04]  /*43f0*/  FSETP.GT.AND P5, PT, R12, R11, PT ;  /* 0x0000000b0c00720b */ /* 0x002fc80003fa4000 */
[----:B------:R-:W-:Y:S01]  /*4400*/  FSEL R12, R12, R11, P5 ;  /* 0x0000000b0c0c7208 */ /* 0x000fe20002800000 */
[C---:B------:R-:W-:Y:S01]  /*4410*/  @P4 VIADD R10, R8.reuse, 0xe ;  /* 0x0000000e080a4836 */ /* 0x040fe20000000000 */
[----:B------:R-:W-:-:S04]  /*4420*/  IADD3 R8, PT, PT, R8, 0x10, RZ ;  /* 0x0000001008087810 */ /* 0x000fc80007ffe0ff */
[----:B------:R-:W-:Y:S01]  /*4430*/  SEL R11, R9, R10, P5 ;  /* 0x0000000a090b7207 */ /* 0x000fe20002800000 */
[----:B------:R-:W-:Y:S06]  /*4440*/  @P6 BRA `(.L_x_64) ;  /* 0xfffffff800ec6947 */ /* 0x000fec000383ffff */
.L_x_63:
[----:B------:R-:W-:Y:S05]  /*4450*/  @!P3 BRA `(.L_x_65) ;  /* 0x000000040044b947 */ /* 0x000fea0003800000 */
[----:B------:R-:W-:Y:S01]  /*4460*/  LOP3.LUT P3, RZ, R14, 0x7, RZ, 0xc0, !PT ;  /* 0x000000070eff7812 */ /* 0x000fe2000786c0ff */
[----:B------:R-:W-:-:S12]  /*4470*/  @!P2 BRA `(.L_x_66) ;  /* 0x000000000090a947 */ /* 0x000fd80003800000 */
[----:B------:R-:W-:-:S04]  /*4480*/  UIADD3 UR6, UPT, UPT, UR4, 0x400, URZ ;  /* 0x0000040004067890 */ /* 0x000fc8000fffe0ff */
[----:B------:R-:W-:-:S06]  /*4490*/  ULEA UR6, UR5, UR6, 0x18 ;  /* 0x0000000605067291 */ /* 0x000fcc000f8ec0ff */
[----:B------:R-:W-:-:S05]  /*44a0*/  LEA R9, R8, UR6, 0x2 ;  /* 0x0000000608097c11 */ /* 0x000fca000f8e10ff */
[----:B------:R-:W2:Y:S04]  /*44b0*/  LDS R13, [R9] ;  /* 0x00000000090d7984 */ /* 0x000ea80000000800 */
[----:B------:R-:W3:Y:S04]  /*44c0*/  LDS R15, [R9+0x4] ;  /* 0x00000400090f7984 */ /* 0x000ee80000000800 */
[----:B------:R-:W4:Y:S04]  /*44d0*/  LDS R17, [R9+0x8] ;  /* 0x0000080009117984 */ /* 0x000f280000000800 */
[----:B------:R-:W5:Y:S04]  /*44e0*/  LDS R19, [R9+0xc] ;  /* 0x00000c0009137984 */ /* 0x000f680000000800 */
[----:B------:R-:W0:Y:S04]  /*44f0*/  LDS R21, [R9+0x10] ;  /* 0x0000100009157984 */ /* 0x000e280000000800 */
[----:B------:R-:W1:Y:S01]  /*4500*/  LDS R23, [R9+0x14] ;  /* 0x0000140009177984 */ /* 0x000e620000000800 */
[----:B--2---:R-:W-:-:S04]  /*4510*/  FSETP.GT.AND P5, PT, R13, R12, PT ;  /* 0x0000000c0d00720b */ /* 0x004fc80003fa4000 */
[----:B------:R-:W-:Y:S02]  /*4520*/  FSEL R12, R13, R12, P5 ;  /* 0x0000000c0d0c7208 */ /* 0x000fe40002800000 */
[----:B------:R-:W2:Y:S01]  /*4530*/  LDS R13, [R9+0x18] ;  /* 0x00001800090d7984 */ /* 0x000ea20000000800 */
[----:B------:R-:W-:Y:S02]  /*4540*/  SEL R11, R8, R11, P5 ;  /* 0x0000000b080b7207 */ /* 0x000fe40002800000 */
[----:B---3--:R-:W-:-:S04]  /*4550*/  FSETP.GT.AND P4, PT, R15, R12, PT ;  /* 0x0000000c0f00720b */ /* 0x008fc80003f84000 */
[----:B------:R-:W-:Y:S02]  /*4560*/  FSEL R12, R15, R12, P4 ;  /* 0x0000000c0f0c7208 */ /* 0x000fe40002000000 */
[----:B------:R-:W3:Y:S02]  /*4570*/  LDS R15, [R9+0x1c] ;  /* 0x00001c00090f7984 */ /* 0x000ee40000000800 */
[----:B----4-:R-:W-:-:S04]  /*4580*/  FSETP.GT.AND P6, PT, R17, R12, PT ;  /* 0x0000000c1100720b */ /* 0x010fc80003fc4000 */
[----:B------:R-:W-:Y:S01]  /*4590*/  FSEL R12, R17, R12, P6 ;  /* 0x0000000c110c7208 */ /* 0x000fe20003000000 */
[----:B------:R-:W-:-:S03]  /*45a0*/  @P4 VIADD R11, R8, 0x1 ;  /* 0x00000001080b4836 */ /* 0x000fc60000000000 */
[----:B-----5:R-:W-:-:S04]  /*45b0*/  FSETP.GT.AND P5, PT, R19, R12, PT ;  /* 0x0000000c1300720b */ /* 0x020fc80003fa4000 */
[----:B------:R-:W-:Y:S01]  /*45c0*/  FSEL R12, R19, R12, P5 ;  /* 0x0000000c130c7208 */ /* 0x000fe20002800000 */
[----:B------:R-:W-:-:S03]  /*45d0*/  @P6 VIADD R11, R8, 0x2 ;  /* 0x00000002080b6836 */ /* 0x000fc60000000000 */
[----:B0-----:R-:W-:-:S04]  /*45e0*/  FSETP.GT.AND P4, PT, R21, R12, PT ;  /* 0x0000000c1500720b */ /* 0x001fc80003f84000 */
[----:B------:R-:W-:Y:S01]  /*45f0*/  FSEL R12, R21, R12, P4 ;  /* 0x0000000c150c7208 */ /* 0x000fe20002000000 */
[----:B------:R-:W-:-:S03]  /*4600*/  @P5 VIADD R11, R8, 0x3 ;  /* 0x00000003080b5836 */ /* 0x000fc60000000000 */
[----:B-1----:R-:W-:-:S04]  /*4610*/  FSETP.GT.AND P6, PT, R23, R12, PT ;  /* 0x0000000c1700720b */ /* 0x002fc80003fc4000 */
[----:B------:R-:W-:Y:S01]  /*4620*/  FSEL R12, R23, R12, P6 ;  /* 0x0000000c170c7208 */ /* 0x000fe20003000000 */
[----:B------:R-:W-:-:S03]  /*4630*/  @P4 VIADD R11, R8, 0x4 ;  /* 0x00000004080b4836 */ /* 0x000fc60000000000 */
[----:B--2---:R-:W-:-:S04]  /*4640*/  FSETP.GT.AND P5, PT, R13, R12, PT ;  /* 0x0000000c0d00720b */ /* 0x004fc80003fa4000 */
[----:B------:R-:W-:Y:S01]  /*4650*/  FSEL R12, R13, R12, P5 ;  /* 0x0000000c0d0c7208 */ /* 0x000fe20002800000 */
[----:B------:R-:W-:-:S03]  /*4660*/  @P6 VIADD R11, R8, 0x5 ;  /* 0x00000005080b6836 */ /* 0x000fc60000000000 */
[----:B---3--:R-:W-:-:S04]  /*4670*/  FSETP.GT.AND P4, PT, R15, R12, PT ;  /* 0x0000000c0f00720b */ /* 0x008fc80003f84000 */
[----:B------:R-:W-:Y:S02]  /*4680*/  FSEL R12, R15, R12, P4 ;  /* 0x0000000c0f0c7208 */ /* 0x000fe40002000000 */
[----:B------:R-:W-:-:S07]  /*4690*/  @P5 IADD3 R11, PT, PT, R8, 0x6, RZ ;  /* 0x00000006080b5810 */ /* 0x000fce0007ffe0ff */
[C---:B------:R-:W-:Y:S02]  /*46a0*/  @P4 VIADD R11, R8.reuse, 0x7 ;  /* 0x00000007080b4836 */ /* 0x040fe40000000000 */
[----:B------:R-:W-:-:S07]  /*46b0*/  VIADD R8, R8, 0x8 ;  /* 0x0000000808087836 */ /* 0x000fce0000000000 */
.L_x_66:
[----:B------:R-:W-:Y:S05]  /*46c0*/  @!P3 BRA `(.L_x_65) ;  /* 0x0000000000a8b947 */ /* 0x000fea0003800000 */
[----:B------:R-:W-:Y:S01]  /*46d0*/  ISETP.NE.AND P3, PT, R6, RZ, PT ;  /* 0x000000ff0600720c */ /* 0x000fe20003f65270 */
[----:B------:R-:W-:-:S12]  /*46e0*/  @!P1 BRA `(.L_x_67) ;  /* 0x0000000000509947 */ /* 0x000fd80003800000 */
[----:B------:R-:W-:-:S04]  /*46f0*/  UIADD3 UR6, UPT, UPT, UR4, 0x400, URZ ;  /* 0x0000040004067890 */ /* 0x000fc8000fffe0ff */
[----:B------:R-:W-:-:S06]  /*4700*/  ULEA UR6, UR5, UR6, 0x18 ;  /* 0x0000000605067291 */ /* 0x000fcc000f8ec0ff */
[----:B------:R-:W-:-:S05]  /*4710*/  LEA R9, R8, UR6, 0x2 ;  /* 0x0000000608097c11 */ /* 0x000fca000f8e10ff */
[----:B------:R-:W2:Y:S04]  /*4720*/  LDS R13, [R9] ;  /* 0x00000000090d7984 */ /* 0x000ea80000000800 */
[----:B------:R-:W3:Y:S04]  /*4730*/  LDS R15, [R9+0x4] ;  /* 0x00000400090f7984 */ /* 0x000ee80000000800 */
[----:B------:R-:W4:Y:S04]  /*4740*/  LDS R17, [R9+0x8] ;  /* 0x0000080009117984 */ /* 0x000f280000000800 */
[----:B------:R-:W5:Y:S01]  /*4750*/  LDS R19, [R9+0xc] ;  /* 0x00000c0009137984 */ /* 0x000f620000000800 */
[----:B--2---:R-:W-:-:S04]  /*4760*/  FSETP.GT.AND P6, PT, R13, R12, PT ;  /* 0x0000000c0d00720b */ /* 0x004fc80003fc4000 */
[----:B------:R-:W-:Y:S02]  /*4770*/  FSEL R12, R13, R12, P6 ;  /* 0x0000000c0d0c7208 */ /* 0x000fe40003000000 */
[----:B------:R-:W-:Y:S02]  /*4780*/  SEL R11, R8, R11, P6 ;  /* 0x0000000b080b7207 */ /* 0x000fe40003000000 */
[----:B---3--:R-:W-:-:S04]  /*4790*/  FSETP.GT.AND P5, PT, R15, R12, PT ;  /* 0x0000000c0f00720b */ /* 0x008fc80003fa4000 */
[----:B------:R-:W-:-:S04]  /*47a0*/  FSEL R12, R15, R12, P5 ;  /* 0x0000000c0f0c7208 */ /* 0x000fc80002800000 */
[----:B----4-:R-:W-:-:S04]  /*47b0*/  FSETP.GT.AND P4, PT, R17, R12, PT ;  /* 0x0000000c1100720b */ /* 0x010fc80003f84000 */
[----:B------:R-:W-:Y:S01]  /*47c0*/  FSEL R12, R17, R12, P4 ;  /* 0x0000000c110c7208 */ /* 0x000fe20002000000 */
[----:B------:R-:W-:-:S03]  /*47d0*/  @P5 VIADD R11, R8, 0x1 ;  /* 0x00000001080b5836 */ /* 0x000fc60000000000 */
[----:B-----5:R-:W-:-:S04]  /*47e0*/  FSETP.GT.AND P6, PT, R19, R12, PT ;  /* 0x0000000c1300720b */ /* 0x020fc80003fc4000 */
[----:B------:R-:W-:Y:S01]  /*47f0*/  FSEL R12, R19, R12, P6 ;  /* 0x0000000c130c7208 */ /* 0x000fe20003000000 */
[----:B------:R-:W-:-:S08]  /*4800*/  @P4 VIADD R11, R8, 0x2 ;  /* 0x00000002080b4836 */ /* 0x000fd00000000000 */
[C---:B------:R-:W-:Y:S01]  /*4810*/  @P6 VIADD R11, R8.reuse, 0x3 ;  /* 0x00000003080b6836 */ /* 0x040fe20000000000 */
[----:B------:R-:W-:-:S07]  /*4820*/  IADD3 R8, PT, PT, R8, 0x4, RZ ;  /* 0x0000000408087810 */ /* 0x000fce0007ffe0ff */
.L_x_67:
[----:B------:R-:W-:Y:S05]  /*4830*/  @!P3 BRA `(.L_x_65) ;  /* 0x00000000004cb947 */ /* 0x000fea0003800000 */
[----:B------:R-:W-:Y:S01]  /*4840*/  UIADD3 UR6, UPT, UPT, UR4, 0x400, URZ ;  /* 0x0000040004067890 */ /* 0x000fe2000fffe0ff */
[----:B------:R-:W-:-:S03]  /*4850*/  ISETP.NE.AND P4, PT, R6, 0x1, PT ;  /* 0x000000010600780c */ /* 0x000fc60003f85270 */
[----:B------:R-:W-:-:S06]  /*4860*/  ULEA UR6, UR5, UR6, 0x18 ;  /* 0x0000000605067291 */ /* 0x000fcc000f8ec0ff */
[----:B0-----:R-:W-:-:S05]  /*4870*/  LEA R10, R8, UR6, 0x2 ;  /* 0x00000006080a7c11 */ /* 0x001fca000f8e10ff */
        /* <DEDUP_REMOVED lines=9> */
[----:B------:R-:W-:Y:S01]  /*4910*/  @P3 VIADD R11, R8, 0x1 ;  /* 0x00000001080b3836 */ /* 0x000fe20000000000 */
[----:B------:R-:W-:Y:S06]  /*4920*/  @!P4 BRA `(.L_x_65) ;  /* 0x000000000010c947 */ /* 0x000fec0003800000 */
[----:B------:R-:W0:Y:S02]  /*4930*/  LDS R9, [R10+0x8] ;  /* 0x000008000a097984 */ /* 0x000e240000000800 */
[----:B0-----:R-:W-:-:S13]  /*4940*/  FSETP.GT.AND P3, PT, R9, R12, PT ;  /* 0x0000000c0900720b */ /* 0x001fda0003f64000 */
[----:B------:R-:W-:Y:S02]  /*4950*/  @P3 VIADD R11, R8, 0x2 ;  /* 0x00000002080b3836 */ /* 0x000fe40000000000 */
[----:B------:R-:W-:-:S07]  /*4960*/  @P3 IMAD.MOV.U32 R12, RZ, RZ, R9 ;  /* 0x000000ffff0c3224 */ /* 0x000fce00078e0009 */
.L_x_65:
[----:B--2---:R-:W-:-:S13]  /*4970*/  FSETP.GT.AND P3, PT, R12, RZ, PT ;  /* 0x000000ff0c00720b */ /* 0x004fda0003f64000 */
[----:B------:R-:W-:Y:S05]  /*4980*/  @!P3 BRA `(.L_x_68) ;  /* 0x00000000007cb947 */ /* 0x000fea0003800000 */
[----:B------:R-:W-:Y:S01]  /*4990*/  UIADD3 UR4, UPT, UPT, UR4, 0x400, URZ ;  /* 0x0000040004047890 */ /* 0x000fe2000fffe0ff */
[----:B------:R-:W-:-:S03]  /*49a0*/  LEA R8, R11, UR11, 0x2 ;  /* 0x0000000b0b087c11 */ /* 0x000fc6000f8e10ff */
[----:B------:R-:W-:Y:S02]  /*49b0*/  ULEA UR4, UR5, UR4, 0x18 ;  /* 0x0000000405047291 */ /* 0x000fe4000f8ec0ff */
[----:B------:R3:W-:Y:S04]  /*49c0*/  STS [R8], R5 ;  /* 0x0000000508007388 */ /* 0x0007e80000000800 */
[----:B------:R-:W-:-:S05]  /*49d0*/  LEA R11, R11, UR4, 0x2 ;  /* 0x000000040b0b7c11 */ /* 0x000fca000f8e10ff */
[----:B------:R3:W-:Y:S01]  /*49e0*/  STS [R11], RZ ;  /* 0x000000ff0b007388 */ /* 0x0007e20000000800 */
[----:B------:R-:W-:Y:S05]  /*49f0*/  BRA `(.L_x_68) ;  /* 0x0000000000607947 */ /* 0x000fea0003800000 */
.L_x_62:
[----:B------:R-:W2:Y:S01]  /*4a00*/  S2R R2, SR_LANEID ;  /* 0x0000000000027919 */ /* 0x000ea20000000000 */
[----:B------:R-:W-:Y:S01]  /*4a10*/  VOTEU.ANY UR4, UPT, PT ;  /* 0x0000000000047886 */ /* 0x000fe200038e0100 */
[----:B0-----:R-:W-:Y:S01]  /*4a20*/  MOV R10, 0x400 ;  /* 0x00000400000a7802 */ /* 0x001fe20000000f00 */
[----:B------:R-:W2:Y:S01]  /*4a30*/  FLO.U32 R11, UR4 ;  /* 0x00000004000b7d00 */ /* 0x000ea200080e0000 */
[----:B------:R-:W0:Y:S01]  /*4a40*/  S2R R17, SR_CgaCtaId ;  /* 0x0000000000117919 */ /* 0x000e220000008800 */
[----:B------:R-:W3:Y:S06]  /*4a50*/  S2R R13, SR_LTMASK ;  /* 0x00000000000d7919 */ /* 0x000eec0000003900 */
[----:B------:R-:W4:Y:S01]  /*4a60*/  POPC R9, UR4 ;  /* 0x0000000400097d09 */ /* 0x000f220008000000 */
[----:B--2---:R-:W-:Y:S01]  /*4a70*/  ISETP.EQ.U32.AND P3, PT, R11, R2, PT ;  /* 0x000000020b00720c */ /* 0x004fe20003f62070 */
[----:B------:R-:W-:-:S05]  /*4a80*/  VIADD R2, R10, 0x800 ;  /* 0x000008000a027836 */ /* 0x000fca0000000000 */
[----:B0-----:R-:W-:Y:S02]  /*4a90*/  LEA R12, R17, R2, 0x18 ;  /* 0x00000002110c7211 */ /* 0x001fe400078ec0ff */
[----:B---3--:R-:W-:-:S05]  /*4aa0*/  LOP3.LUT R13, R13, UR4, RZ, 0xc0, !PT ;  /* 0x000000040d0d7c12 */ /* 0x008fca000f8ec0ff */
[----:B----4-:R-:W0:Y:S01]  /*4ab0*/  @P3 ATOMS.ADD R12, [R12], R9 ;  /* 0x000000090c0c338c */ /* 0x010e220000000000 */
[----:B------:R-:W2:Y:S03]  /*4ac0*/  POPC R13, R13 ;  /* 0x0000000d000d7309 */ /* 0x000ea60000000000 */
[----:B0-----:R-:W2:Y:S02]  /*4ad0*/  SHFL.IDX PT, R8, R12, R11, 0x1f ;  /* 0x00001f0b0c087589 */ /* 0x001ea400000e0000 */
[----:B--2---:R-:W-:-:S05]  /*4ae0*/  IMAD.IADD R8, R8, 0x1, R13 ;  /* 0x0000000108087824 */ /* 0x004fca00078e020d */
[----:B------:R-:W-:Y:S02]  /*4af0*/  ISETP.GE.AND P3, PT, R8, R15, PT ;  /* 0x0000000f0800720c */ /* 0x000fe40003f66270 */
[----:B------:R-:W-:-:S05]  /*4b00*/  LEA R15, R17, R10, 0x18 ;  /* 0x0000000a110f7211 */ /* 0x000fca00078ec0ff */
[----:B------:R0:W2:Y:S06]  /*4b10*/  LDS R2, [R15+0x800] ;  /* 0x000800000f027984 */ /* 0x0000ac0000000800 */
[----:B------:R-:W-:-:S04]  /*4b20*/  @!P3 IADD3 R10, PT, PT, R10, 0x400, RZ ;  /* 0x000004000a0ab810 */ /* 0x000fc80007ffe0ff */
[----:B------:R-:W-:Y:S01]  /*4b30*/  @!P3 LEA R17, R17, R10, 0x18 ;  /* 0x0000000a1111b211 */ /* 0x000fe200078ec0ff */
[----:B------:R-:W-:-:S04]  /*4b40*/  @!P3 IMAD R10, R8, 0x4, R15 ;  /* 0x00000004080ab824 */ /* 0x000fc800078e020f */
[----:B------:R-:W-:Y:S01]  /*4b50*/  @!P3 IMAD R8, R8, 0x4, R17 ;  /* 0x000000040808b824 */ /* 0x000fe200078e0211 */
[----:B------:R0:W-:Y:S04]  /*4b60*/  @!P3 STS [R10], R5 ;  /* 0x000000050a00b388 */ /* 0x0001e80000000800 */
[----:B------:R0:W-:Y:S02]  /*4b70*/  @!P3 STS [R8], RZ ;  /* 0x000000ff0800b388 */ /* 0x0001e40000000800 */
.L_x_68:
[----:B------:R-:W-:Y:S05]  /*4b80*/  BSYNC.RECONVERGENT B0 ;  /* 0x0000000000007941 */ /* 0x000fea0003800200 */
.L_x_61:
[----:B------:R-:W4:Y:S01]  /*4b90*/  LDCU UR4, c[0x0][0x3a0] ;  /* 0x00007400ff0477ac */ /* 0x000f220008000800 */
[----:B01-3--:R-:W-:-:S05]  /*4ba0*/  IMAD.IADD R5, R4, 0x1, R5 ;  /* 0x0000000104057824 */ /* 0x00bfca00078e0205 */
[----:B----4-:R-:W-:-:S13]  /*4bb0*/  ISETP.GE.AND P3, PT, R5, UR4, PT ;  /* 0x0000000405007c0c */ /* 0x010fda000bf66270 */
[----:B------:R-:W-:Y:S05]  /*4bc0*/  @!P3 BRA `(.L_x_69) ;  /* 0xfffffff000c8b947 */ /* 0x000fea000383ffff */
.L_x_30:
[----:B------:R-:W-:Y:S05]  /*4bd0*/  WARPSYNC.ALL ;  /* 0x0000000000007948 */ /* 0x000fea0003800000 */
[----:B------:R-:W-:Y:S01]  /*4be0*/  BAR.SYNC.DEFER_BLOCKING 0x0 ;  /* 0x0000000000007b1d */ /* 0x000fe20000010000 */
[----:B------:R-:W-:-:S13]  /*4bf0*/  ISETP.NE.AND P0, PT, R0, RZ, PT ;  /* 0x000000ff0000720c */ /* 0x000fda0003f05270 */
[----:B------:R-:W-:Y:S05]  /*4c00*/  @P0 EXIT ;  /* 0x000000000000094d */ /* 0x000fea0003800000 */
[----:B------:R-:W1:Y:S02]  /*4c10*/  LDCU UR4, c[0x0][0x3c4] ;  /* 0x00007880ff0477ac */ /* 0x000e640008000800 */
[----:B-1----:R-:W-:Y:S02]  /*4c20*/  UISETP.GE.AND UP0, UPT, UR4, 0x2, UPT ;  /* 0x000000020400788c */ /* 0x002fe4000bf06270 */
[----:B------:R-:W-:-:S07]  /*4c30*/  UIADD3 UR11, UPT, UPT, UR4, -0x1, URZ ;  /* 0xffffffff040b7890 */ /* 0x000fce000fffe0ff */
[----:B------:R-:W-:Y:S05]  /*4c40*/  BRA.U !UP0, `(.L_x_70) ;  /* 0x0000000d08387547 */ /* 0x000fea000b800000 */
[----:B------:R-:W-:Y:S01]  /*4c50*/  PRMT R0, RZ, 0x7610, R0 ;  /* 0x00007610ff007816 */ /* 0x000fe20000000000 */
[----:B------:R-:W1:Y:S01]  /*4c60*/  LDCU.U16 UR13, c[0x0][0x3c4] ;  /* 0x00007880ff0d77ac */ /* 0x000e620008000400 */
[----:B--2---:R-:W-:Y:S01]  /*4c70*/  PRMT R2, RZ, 0x7610, R2 ;  /* 0x00007610ff027816 */ /* 0x004fe20000000002 */
[----:B------:R-:W-:Y:S01]  /*4c80*/  UMOV UR4, URZ ;  /* 0x000000ff00047c82 */ /* 0x000fe20008000000 */
[----:B------:R-:W-:-:S05]  /*4c90*/  UMOV UR5, UR11 ;  /* 0x0000000b00057c82 */ /* 0x000fca0008000000 */
.L_x_76:
[----:B--2---:R-:W2:Y:S02]  /*4ca0*/  LDCU UR6, c[0x0][0x3c4] ;  /* 0x00007880ff0677ac */ /* 0x004ea40008000800 */
[----:B--2---:R-:W-:-:S04]  /*4cb0*/  UIADD3 UR7, UPT, UPT, UR4, -UR6, URZ ;  /* 0x8000000604077290 */ /* 0x004fc8000fffe0ff */
[----:B------:R-:W-:-:S09]  /*4cc0*/  UISETP.GT.AND UP0, UPT, UR7, -0x2, UPT ;  /* 0xfffffffe0700788c */ /* 0x000fd2000bf04270 */
[----:B---34-:R-:W-:Y:S05]  /*4cd0*/  BRA.U UP0, `(.L_x_71) ;  /* 0x0000000900fc7547 */ /* 0x018fea000b800000 */
[----:B------:R-:W-:Y:S01]  /*4ce0*/  UIADD3 UR6, UPT, UPT, -UR4, -0x2, UR6 ;  /* 0xfffffffe04067890 */ /* 0x000fe2000fffe106 */
[----:B------:R-:W-:Y:S01]  /*4cf0*/  IMAD.MOV.U32 R3, RZ, RZ, RZ ;  /* 0x000000ffff037224 */ /* 0x000fe200078e00ff */
[----:B------:R-:W-:Y:S02]  /*4d00*/  ULOP3.LUT UP0, URZ, UR5, 0x7, URZ, 0xc0, !UPT ;  /* 0x0000000705ff7892 */ /* 0x000fe4000f80c0ff */
[----:B------:R-:W-:-:S09]  /*4d10*/  UISETP.GE.U32.AND UP1, UPT, UR6, 0x7, UPT ;  /* 0x000000070600788c */ /* 0x000fd2000bf26070 */
[----:B------:R-:W-:Y:S05]  /*4d20*/  BRA.U !UP1, `(.L_x_72) ;  /* 0x0000000509507547 */ /* 0x000fea000b800000 */
[----:B------:R-:W2:Y:S01]  /*4d30*/  S2UR UR7, SR_CgaCtaId ;  /* 0x00000000000779c3 */ /* 0x000ea20000008800 */
[----:B------:R-:W-:Y:S01]  /*4d40*/  UMOV UR6, 0x400 ;  /* 0x0000040000067882 */ /* 0x000fe20000000000 */
[----:B------:R-:W-:-:S04]  /*4d50*/  ULOP3.LUT UR14, UR5, 0xfffffff8, URZ, 0xc0, !UPT ;  /* 0xfffffff8050e7892 */ /* 0x000fc8000f8ec0ff */
[----:B------:R-:W-:Y:S02]  /*4d60*/  UIADD3 UR15, UPT, UPT, -UR14, URZ, URZ ;  /* 0x000000ff0e0f7290 */ /* 0x000fe4000fffe1ff */
[----:B------:R-:W-:Y:S01]  /*4d70*/  IMAD.U32 R3, RZ, RZ, UR14 ;  /* 0x0000000eff037e24 */ /* 0x000fe2000f8e00ff */
[----:B--2---:R-:W-:Y:S02]  /*4d80*/  ULEA UR12, UR7, UR6, 0x18 ;  /* 0x00000006070c7291 */ /* 0x004fe4000f8ec0ff */
[----:B------:R-:W-:-:S04]  /*4d90*/  UIADD3 UR6, UPT, UPT, UR6, 0x400, URZ ;  /* 0x0000040006067890 */ /* 0x000fc8000fffe0ff */
[----:B------:R-:W-:Y:S02]  /*4da0*/  ULEA UR7, UR7, UR6, 0x18 ;  /* 0x0000000607077291 */ /* 0x000fe4000f8ec0ff */
[----:B------:R-:W-:Y:S02]  /*4db0*/  UIADD3 UR6, UPT, UPT, UR12, 0x10, URZ ;  /* 0x000000100c067890 */ /* 0x000fe4000fffe0ff */
[----:B------:R-:W2:Y:S01]  /*4dc0*/  LDS R5, [UR12+0x400] ;  /* 0x0004000cff057984 */ /* 0x000ea20008000800 */
[----:B------:R-:W-:-:S12]  /*4dd0*/  UIADD3 UR7, UPT, UPT, UR7, 0x10, URZ ;  /* 0x0000001007077890 */ /* 0x000fd8000fffe0ff */
.L_x_73:
[----:B---3--:R-:W2:Y:S01]  /*4de0*/  LDS R4, [UR7+-0xc] ;  /* 0xfffff407ff047984 */ /* 0x008ea20008000800 */
[----:B------:R-:W-:-:S04]  /*4df0*/  UIADD3 UR15, UPT, UPT, UR15, 0x8, URZ ;  /* 0x000000080f0f7890 */ /* 0x000fc8000fffe0ff */
[----:B------:R-:W-:Y:S01]  /*4e00*/  UISETP.NE.AND UP1, UPT, UR15, URZ, UPT ;  /* 0x000000ff0f00728c */ /* 0x000fe2000bf25270 */
[----:B--2---:R-:W-:-:S13]  /*4e10*/  FSETP.GT.AND P0, PT, R5, R4, PT ;  /* 0x000000040500720b */ /* 0x004fda0003f04000 */
[----:B------:R2:W-:Y:S04]  /*4e20*/  @P0 STS.64 [UR7+-0x10], R4 ;  /* 0xfffff004ff000988 */ /* 0x0005e80008000a07 */
[----:B------:R-:W3:Y:S01]  /*4e30*/  @P0 LDS.64 R6, [UR6+-0x10] ;  /* 0xfffff006ff060984 */ /* 0x000ee20008000a00 */
[----:B--2---:R-:W-:Y:S01]  /*4e40*/  @P0 IMAD.MOV.U32 R4, RZ, RZ, R5 ;  /* 0x000000ffff040224 */ /* 0x004fe200078e0005 */
[----:B---3--:R-:W-:Y:S01]  /*4e50*/  MOV R8, R7 ;  /* 0x0000000700087202 */ /* 0x008fe20000000f00 */
[----:B------:R-:W-:-:S05]  /*4e60*/  IMAD.MOV.U32 R9, RZ, RZ, R6 ;  /* 0x000000ffff097224 */ /* 0x000fca00078e0006 */
[----:B------:R-:W-:Y:S04]  /*4e70*/  @P0 STS.64 [UR6+-0x10], R8 ;  /* 0xfffff008ff000988 */ /* 0x000fe80008000a06 */
[----:B------:R-:W2:Y:S02]  /*4e80*/  LDS R7, [UR7+-0x8] ;  /* 0xfffff807ff077984 */ /* 0x000ea40008000800 */
[----:B--2---:R-:W-:-:S13]  /*4e90*/  FSETP.GT.AND P0, PT, R4, R7, PT ;  /* 0x000000070400720b */ /* 0x004fda0003f04000 */
[----:B------:R2:W-:Y:S04]  /*4ea0*/  @P0 STS [UR7+-0xc], R7 ;  /* 0xfffff407ff000988 */ /* 0x0005e80008000807 */
[----:B------:R-:W-:Y:S04]  /*4eb0*/  @P0 STS [UR7+-0x8], R4 ;  /* 0xfffff804ff000988 */ /* 0x000fe80008000807 */
[----:B0-----:R-:W0:Y:S01]  /*4ec0*/  @P0 LDS R10, [UR6+-0x8] ;  /* 0xfffff806ff0a0984 */ /* 0x001e220008000800 */
[----:B--2---:R-:W-:-:S03]  /*4ed0*/  @P0 IMAD.MOV.U32 R7, RZ, RZ, R4 ;  /* 0x000000ffff070224 */ /* 0x004fc600078e0004 */
[----:B------:R-:W2:Y:S04]  /*4ee0*/  @P0 LDS R5, [UR6+-0xc] ;  /* 0xfffff406ff050984 */ /* 0x000ea80008000800 */
[----:B0-----:R-:W-:Y:S04]  /*4ef0*/  @P0 STS [UR6+-0xc], R10 ;  /* 0xfffff40aff000988 */ /* 0x001fe80008000806 */
[----:B--2---:R-:W-:Y:S04]  /*4f00*/  @P0 STS [UR6+-0x8], R5 ;  /* 0xfffff805ff000988 */ /* 0x004fe80008000806 */
[----:B------:R-:W0:Y:S02]  /*4f10*/  LDS R6, [UR7+-0x4] ;  /* 0xfffffc07ff067984 */ /* 0x000e240008000800 */
[----:B0-----:R-:W-:-:S13]  /*4f20*/  FSETP.GT.AND P0, PT, R7, R6, PT ;  /* 0x000000060700720b */ /* 0x001fda0003f04000 */
[----:B------:R0:W-:Y:S04]  /*4f30*/  @P0 STS.64 [UR7+-0x8], R6 ;  /* 0xfffff806ff000988 */ /* 0x0001e80008000a07 */
[----:B------:R-:W2:Y:S01]  /*4f40*/  @P0 LDS.64 R8, [UR6+-0x8] ;  /* 0xfffff806ff080984 */ /* 0x000ea20008000a00 */
[----:B0-----:R-:W-:Y:S01]  /*4f50*/  @P0 MOV R6, R7 ;  /* 0x0000000700060202 */ /* 0x001fe20000000f00 */
[----:B--2---:R-:W-:Y:S02]  /*4f60*/  IMAD.MOV.U32 R12, RZ, RZ, R9 ;  /* 0x000000ffff0c7224 */ /* 0x004fe400078e0009 */
[----:B------:R-:W-:-:S05]  /*4f70*/  IMAD.MOV.U32 R13, RZ, RZ, R8 ;  /* 0x000000ffff0d7224 */ /* 0x000fca00078e0008 */
[----:B------:R-:W-:Y:S04]  /*4f80*/  @P0 STS.64 [UR6+-0x8], R12 ;  /* 0xfffff80cff000988 */ /* 0x000fe80008000a06 */
[----:B------:R-:W0:Y:S02]  /*4f90*/  LDS R9, [UR7] ;  /* 0x00000007ff097984 */ /* 0x000e240008000800 */
[----:B0-----:R-:W-:-:S13]  /*4fa0*/  FSETP.GT.AND P0, PT, R6, R9, PT ;  /* 0x000000090600720b */ /* 0x001fda0003f04000 */
[----:B------:R0:W-:Y:S04]  /*4fb0*/  @P0 STS [UR7+-0x4], R9 ;  /* 0xfffffc09ff000988 */ /* 0x0001e80008000807 */
[----:B------:R-:W-:Y:S04]  /*4fc0*/  @P0 STS [UR7], R6 ;  /* 0x00000006ff000988 */ /* 0x000fe80008000807 */
[----:B------:R-:W2:Y:S01]  /*4fd0*/  @P0 LDS R5, [UR6] ;  /* 0x00000006ff050984 */ /* 0x000ea20008000800 */
[----:B0-----:R-:W-:-:S03]  /*4fe0*/  @P0 IMAD.MOV.U32 R9, RZ, RZ, R6 ;  /* 0x000000ffff090224 */ /* 0x001fc600078e0006 */
[----:B------:R-:W0:Y:S04]  /*4ff0*/  @P0 LDS R4, [UR6+-0x4] ;  /* 0xfffffc06ff040984 */ /* 0x000e280008000800 */
[----:B--2---:R-:W-:Y:S04]  /*5000*/  @P0 STS [UR6+-0x4], R5 ;  /* 0xfffffc05ff000988 */ /* 0x004fe80008000806 */
[----:B0-----:R-:W-:Y:S04]  /*5010*/  @P0 STS [UR6], R4 ;  /* 0x00000004ff000988 */ /* 0x001fe80008000806 */
[----:B------:R-:W0:Y:S02]  /*5020*/  LDS R8, [UR7+0x4] ;  /* 0x00000407ff087984 */ /* 0x000e240008000800 */
[----:B0-----:R-:W-:-:S13]  /*5030*/  FSETP.GT.AND P0, PT, R9, R8, PT ;  /* 0x000000080900720b */ /* 0x001fda0003f04000 */
[----:B------:R0:W-:Y:S04]  /*5040*/  @P0 STS.64 [UR7], R8 ;  /* 0x00000008ff000988 */ /* 0x0001e80008000a07 */
[----:B------:R-:W2:Y:S01]  /*5050*/  @P0 LDS.64 R10, [UR6] ;  /* 0x00000006ff0a0984 */ /* 0x000ea20008000a00 */
[----:B0-----:R-:W-:Y:S02]  /*5060*/  @P0 IMAD.MOV.U32 R8, RZ, RZ, R9 ;  /* 0x000000ffff080224 */ /* 0x001fe400078e0009 */
[----:B--2---:R-:W-:Y:S02]  /*5070*/  IMAD.MOV.U32 R14, RZ, RZ, R11 ;  /* 0x000000ffff0e7224 */ /* 0x004fe400078e000b */
[----:B------:R-:W-:-:S05]  /*5080*/  IMAD.MOV.U32 R15, RZ, RZ, R10 ;  /* 0x000000ffff0f7224 */ /* 0x000fca00078e000a */
[----:B------:R-:W-:Y:S04]  /*5090*/  @P0 STS.64 [UR6], R14 ;  /* 0x0000000eff000988 */ /* 0x000fe80008000a06 */
[----:B------:R-:W0:Y:S02]  /*50a0*/  LDS R7, [UR7+0x8] ;  /* 0x00000807ff077984 */ /* 0x000e240008000800 */
[----:B0-----:R-:W-:-:S13]  /*50b0*/  FSETP.GT.AND P0, PT, R8, R7, PT ;  /* 0x000000070800720b */ /* 0x001fda0003f04000 */
[----:B------:R0:W-:Y:S04]  /*50c0*/  @P0 STS [UR7+0x4], R7 ;  /* 0x00000407ff000988 */ /* 0x0001e80008000807 */
[----:B------:R-:W-:Y:S04]  /*50d0*/  @P0 STS [UR7+0x8], R8 ;  /* 0x00000808ff000988 */ /* 0x000fe80008000807 */
[----:B------:R-:W2:Y:S01]  /*50e0*/  @P0 LDS R12, [UR6+0x8] ;  /* 0x00000806ff0c0984 */ /* 0x000ea20008000800 */
[----:B0-----:R-:W-:-:S03]  /*50f0*/  @P0 IMAD.MOV.U32 R7, RZ, RZ, R8 ;  /* 0x000000ffff070224 */ /* 0x001fc600078e0008 */
[----:B------:R-:W0:Y:S04]  /*5100*/  @P0 LDS R4, [UR6+0x4] ;  /* 0x00000406ff040984 */ /* 0x000e280008000800 */
[----:B--2---:R-:W-:Y:S04]  /*5110*/  @P0 STS [UR6+0x4], R12 ;  /* 0x0000040cff000988 */ /* 0x004fe80008000806 */
[----:B0-----:R-:W-:Y:S04]  /*5120*/  @P0 STS [UR6+0x8], R4 ;  /* 0x00000804ff000988 */ /* 0x001fe80008000806 */
[----:B------:R-:W0:Y:S02]  /*5130*/  LDS R6, [UR7+0xc] ;  /* 0x00000c07ff067984 */ /* 0x000e240008000800 */
[----:B0-----:R-:W-:-:S13]  /*5140*/  FSETP.GT.AND P0, PT, R7, R6, PT ;  /* 0x000000060700720b */ /* 0x001fda0003f04000 */
[----:B------:R0:W-:Y:S04]  /*5150*/  @P0 STS.64 [UR7+0x8], R6 ;  /* 0x00000806ff000988 */ /* 0x0001e80008000a07 */
[----:B------:R-:W2:Y:S01]  /*5160*/  @P0 LDS.64 R10, [UR6+0x8] ;  /* 0x00000806ff0a0984 */ /* 0x000ea20008000a00 */
[----:B0-----:R-:W-:Y:S01]  /*5170*/  @P0 IMAD.MOV.U32 R6, RZ, RZ, R7 ;  /* 0x000000ffff060224 */ /* 0x001fe200078e0007 */
[----:B--2---:R-:W-:Y:S01]  /*5180*/  MOV R14, R11 ;  /* 0x0000000b000e7202 */ /* 0x004fe20000000f00 */
[----:B------:R-:W-:-:S05]  /*5190*/  IMAD.MOV.U32 R15, RZ, RZ, R10 ;  /* 0x000000ffff0f7224 */ /* 0x000fca00078e000a */
[----:B------:R-:W-:Y:S04]  /*51a0*/  @P0 STS.64 [UR6+0x8], R14 ;  /* 0x0000080eff000988 */ /* 0x000fe80008000a06 */
[----:B------:R-:W0:Y:S02]  /*51b0*/  LDS R5, [UR7+0x10] ;  /* 0x00001007ff057984 */ /* 0x000e240008000800 */
[----:B0-----:R-:W-:-:S13]  /*51c0*/  FSETP.GT.AND P0, PT, R6, R5, PT ;  /* 0x000000050600720b */ /* 0x001fda0003f04000 */
[----:B------:R0:W-:Y:S04]  /*51d0*/  @P0 STS [UR7+0xc], R5 ;  /* 0x00000c05ff000988 */ /* 0x0001e80008000807 */
[----:B------:R-:W-:Y:S01]  /*51e0*/  @P0 STS [UR7+0x10], R6 ;  /* 0x00001006ff000988 */ /* 0x000fe20008000807 */
[----:B------:R-:W-:-:S03]  /*51f0*/  UIADD3 UR7, UPT, UPT, UR7, 0x20, URZ ;  /* 0x0000002007077890 */ /* 0x000fc6000fffe0ff */
[----:B------:R-:W2:Y:S01]  /*5200*/  @P0 LDS R8, [UR6+0x10] ;  /* 0x00001006ff080984 */ /* 0x000ea20008000800 */
[----:B0-----:R-:W-:-:S03]  /*5210*/  @P0 IMAD.MOV.U32 R5, RZ, RZ, R6 ;  /* 0x000000ffff050224 */ /* 0x001fc600078e0006 */
[----:B------:R-:W0:Y:S04]  /*5220*/  @P0 LDS R4, [UR6+0xc] ;  /* 0x00000c06ff040984 */ /* 0x000e280008000800 */
[----:B--2---:R3:W-:Y:S04]  /*5230*/  @P0 STS [UR6+0xc], R8 ;  /* 0x00000c08ff000988 */ /* 0x0047e80008000806 */
[----:B0-----:R3:W-:Y:S01]  /*5240*/  @P0 STS [UR6+0x10], R4 ;  /* 0x00001004ff000988 */ /* 0x0017e20008000806 */
[----:B------:R-:W-:Y:S01]  /*5250*/  UIADD3 UR6, UPT, UPT, UR6, 0x20, URZ ;  /* 0x0000002006067890 */ /* 0x000fe2000fffe0ff */
[----:B------:R-:W-:Y:S11]  /*5260*/  BRA.U UP1, `(.L_x_73) ;  /* 0xfffffff901dc7547 */ /* 0x000ff6000b83ffff */
.L_x_72:
[----:B------:R-:W-:Y:S05]  /*5270*/  BRA.U !UP0, `(.L_x_71) ;  /* 0x0000000508947547 */ /* 0x000fea000b800000 */
[----:B---3--:R-:W-:-:S05]  /*5280*/  LOP3.LUT R4, RZ, R2, RZ, 0x33, !PT ;  /* 0x00000002ff047212 */ /* 0x008fca00078e33ff */
[----:B-1----:R-:W-:-:S05]  /*5290*/  VIADD R4, R4, UR13 ;  /* 0x0000000d04047c36 */ /* 0x002fca0008000000 */
[----:B------:R-:W-:-:S04]  /*52a0*/  LOP3.LUT R4, R4, 0x7, RZ, 0xc0, !PT ;  /* 0x0000000704047812 */ /* 0x000fc800078ec0ff */
[C---:B------:R-:W-:Y:S01]  /*52b0*/  LOP3.LUT P1, RZ, R4.reuse, 0x3, RZ, 0xc0, !PT ;  /* 0x0000000304ff7812 */ /* 0x040fe2000782c0ff */
[----:B------:R-:W-:-:S05]  /*52c0*/  VIADD R5, R4, 0xffffffff ;  /* 0xffffffff04057836 */ /* 0x000fca0000000000 */
[----:B------:R-:W-:-:S13]  /*52d0*/  ISETP.GE.U32.AND P0, PT, R5, 0x3, PT ;  /* 0x000000030500780c */ /* 0x000fda0003f06070 */
[----:B------:R-:W-:Y:S05]  /*52e0*/  @!P0 BRA `(.L_x_74) ;  /* 0x0000000000ac8947 */ /* 0x000fea0003800000 */
[----:B------:R-:W1:Y:S01]  /*52f0*/  S2R R7, SR_CgaCtaId ;  /* 0x0000000000077919 */ /* 0x000e620000008800 */
[----:B------:R-:W-:-:S04]  /*5300*/  MOV R6, 0x400 ;  /* 0x0000040000067802 */ /* 0x000fc80000000f00 */
[----:B------:R-:W-:-:S04]  /*5310*/  IADD3 R4, PT, PT, R6, 0x400, RZ ;  /* 0x0000040006047810 */ /* 0x000fc80007ffe0ff */
[C---:B-1----:R-:W-:Y:S02]  /*5320*/  LEA R4, R7.reuse, R4, 0x18 ;  /* 0x0000000407047211 */ /* 0x042fe400078ec0ff */
[----:B------:R-:W-:-:S03]  /*5330*/  LEA R6, R7, R6, 0x18 ;  /* 0x0000000607067211 */ /* 0x000fc600078ec0ff */
[C---:B------:R-:W-:Y:S02]  /*5340*/  IMAD R12, R3.reuse, 0x4, R4 ;  /* 0x00000004030c7824 */ /* 0x040fe400078e0204 */
[C---:B------:R-:W-:Y:S01]  /*5350*/  IMAD R13, R3.reuse, 0x4, R6 ;  /* 0x00000004030d7824 */ /* 0x040fe200078e0206 */
[----:B------:R-:W-:Y:S02]  /*5360*/  IADD3 R3, PT, PT, R3, 0x4, RZ ;  /* 0x0000000403037810 */ /* 0x000fe40007ffe0ff */
[----:B------:R-:W1:Y:S02]  /*5370*/  LDS.64 R4, [R12] ;  /* 0x000000000c047984 */ /* 0x000e640000000a00 */
[----:B-1----:R-:W-:Y:S01]  /*5380*/  FSETP.GT.AND P0, PT, R4, R5, PT ;  /* 0x000000050400720b */ /* 0x002fe20003f04000 */
[----:B0-----:R-:W-:Y:S02]  /*5390*/  IMAD.MOV.U32 R10, RZ, RZ, R5 ;  /* 0x000000ffff0a7224 */ /* 0x001fe400078e0005 */
[----:B------:R-:W-:-:S10]  /*53a0*/  IMAD.MOV.U32 R11, RZ, RZ, R4 ;  /* 0x000000ffff0b7224 */ /* 0x000fd400078e0004 */
[----:B------:R-:W-:Y:S01]  /*53b0*/  @P0 STS.64 [R12], R10 ;  /* 0x0000000a0c000388 */ /* 0x000fe20000000a00 */
[----:B------:R-:W-:-:S03]  /*53c0*/  @P0 IMAD.MOV.U32 R5, RZ, RZ, R4 ;  /* 0x000000ffff050224 */ /* 0x000fc600078e0004 */
[----:B------:R-:W0:Y:S02]  /*53d0*/  @P0 LDS.64 R6, [R13] ;  /* 0x000000000d060984 */ /* 0x000e240000000a00 */
[----:B0-----:R-:W-:Y:S01]  /*53e0*/  IMAD.MOV.U32 R14, RZ, RZ, R7 ;  /* 0x000000ffff0e7224 */ /* 0x001fe200078e0007 */
[----:B------:R-:W-:-:S05]  /*53f0*/  MOV R15, R6 ;  /* 0x00000006000f7202 */ /* 0x000fca0000000f00 */
[----:B------:R-:W-:Y:S04]  /*5400*/  @P0 STS.64 [R13], R14 ;  /* 0x0000000e0d000388 */ /* 0x000fe80000000a00 */
[----:B------:R-:W0:Y:S02]  /*5410*/  LDS R9, [R12+0x8] ;  /* 0x000008000c097984 */ /* 0x000e240000000800 */
[----:B0-----:R-:W-:-:S13]  /*5420*/  FSETP.GT.AND P0, PT, R5, R9, PT ;  /* 0x000000090500720b */ /* 0x001fda0003f04000 */
[----:B------:R0:W-:Y:S04]  /*5430*/  @P0 STS [R12+0x4], R9 ;  /* 0x000004090c000388 */ /* 0x0001e80000000800 */
[----:B------:R-:W-:Y:S04]  /*5440*/  @P0 STS [R12+0x8], R5 ;  /* 0x000008050c000388 */ /* 0x000fe80000000800 */
[----:B------:R-:W1:Y:S01]  /*5450*/  @P0 LDS R6, [R13+0x8] ;  /* 0x000008000d060984 */ /* 0x000e620000000800 */
[----:B0-----:R-:W-:-:S03]  /*5460*/  @P0 IMAD.MOV.U32 R9, RZ, RZ, R5 ;  /* 0x000000ffff090224 */ /* 0x001fc600078e0005 */
[----:B------:R-:W0:Y:S04]  /*5470*/  @P0 LDS R4, [R13+0x4] ;  /* 0x000004000d040984 */ /* 0x000e280000000800 */
[----:B-1----:R-:W-:Y:S04]  /*5480*/  @P0 STS [R13+0x4], R6 ;  /* 0x000004060d000388 */ /* 0x002fe80000000800 */
[----:B0-----:R-:W-:Y:S04]  /*5490*/  @P0 STS [R13+0x8], R4 ;  /* 0x000008040d000388 */ /* 0x001fe80000000800 */
[----:B------:R-:W0:Y:S02]  /*54a0*/  LDS R8, [R12+0xc] ;  /* 0x00000c000c087984 */ /* 0x000e240000000800 */
[----:B0-----:R-:W-:-:S13]  /*54b0*/  FSETP.GT.AND P0, PT, R9, R8, PT ;  /* 0x000000080900720b */ /* 0x001fda0003f04000 */
[----:B------:R0:W-:Y:S04]  /*54c0*/  @P0 STS.64 [R12+0x8], R8 ;  /* 0x000008080c000388 */ /* 0x0001e80000000a00 */
[----:B------:R-:W1:Y:S01]  /*54d0*/  @P0 LDS.64 R10, [R13+0x8] ;  /* 0x000008000d0a0984 */ /* 0x000e620000000a00 */
[----:B0-----:R-:W-:Y:S02]  /*54e0*/  @P0 IMAD.MOV.U32 R8, RZ, RZ, R9 ;  /* 0x000000ffff080224 */ /* 0x001fe400078e0009 */
[----:B-1----:R-:W-:Y:S02]  /*54f0*/  IMAD.MOV.U32 R14, RZ, RZ, R11 ;  /* 0x000000ffff0e7224 */ /* 0x002fe400078e000b */
[----:B------:R-:W-:-:S05]  /*5500*/  IMAD.MOV.U32 R15, RZ, RZ, R10 ;  /* 0x000000ffff0f7224 */ /* 0x000fca00078e000a */
[----:B------:R-:W-:Y:S04]  /*5510*/  @P0 STS.64 [R13+0x8], R14 ;  /* 0x0000080e0d000388 */ /* 0x000fe80000000a00 */
[----:B------:R-:W0:Y:S02]  /*5520*/  LDS R7, [R12+0x10] ;  /* 0x000010000c077984 */ /* 0x000e240000000800 */
[----:B0-----:R-:W-:-:S13]  /*5530*/  FSETP.GT.AND P0, PT, R8, R7, PT ;  /* 0x000000070800720b */ /* 0x001fda0003f04000 */
[----:B------:R-:W-:Y:S04]  /*5540*/  @P0 STS [R12+0xc], R7 ;  /* 0x00000c070c000388 */ /* 0x000fe80000000800 */
[----:B------:R-:W-:Y:S04]  /*5550*/  @P0 STS [R12+0x10], R8 ;  /* 0x000010080c000388 */ /* 0x000fe80000000800 */
[----:B------:R-:W0:Y:S04]  /*5560*/  @P0 LDS R5, [R13+0x10] ;  /* 0x000010000d050984 */ /* 0x000e280000000800 */
[----:B------:R-:W1:Y:S04]  /*5570*/  @P0 LDS R4, [R13+0xc] ;  /* 0x00000c000d040984 */ /* 0x000e680000000800 */
[----:B0-----:R2:W-:Y:S04]  /*5580*/  @P0 STS [R13+0xc], R5 ;  /* 0x00000c050d000388 */ /* 0x0015e80000000800 */
[----:B-1----:R2:W-:Y:S02]  /*5590*/  @P0 STS [R13+0x10], R4 ;  /* 0x000010040d000388 */ /* 0x0025e40000000800 */
.L_x_74:
[----:B------:R-:W-:Y:S05]  /*55a0*/  @!P1 BRA `(.L_x_71) ;  /* 0x0000000000c89947 */ /* 0x000fea0003800000 */
[----:B--2---:R-:W-:-:S05]  /*55b0*/  LOP3.LUT R4, R0, 0x3, RZ, 0x3c, !PT ;  /* 0x0000000300047812 */ /* 0x004fca00078e3cff */
[----:B------:R-:W-:-:S05]  /*55c0*/  VIADD R4, R4, UR13 ;  /* 0x0000000d04047c36 */ /* 0x000fca0008000000 */
[C---:B------:R-:W-:Y:S02]  /*55d0*/  LOP3.LUT R5, R4.reuse, 0x3, RZ, 0xc0, !PT ;  /* 0x0000000304057812 */ /* 0x040fe400078ec0ff */
[----:B------:R-:W-:Y:S02]  /*55e0*/  LOP3.LUT R4, R4, 0x1, RZ, 0xc0, !PT ;  /* 0x0000000104047812 */ /* 0x000fe400078ec0ff */
[----:B------:R-:W-:Y:S02]  /*55f0*/  ISETP.NE.AND P0, PT, R5, 0x1, PT ;  /* 0x000000010500780c */ /* 0x000fe40003f05270 */
[----:B------:R-:W-:-:S11]  /*5600*/  ISETP.NE.U32.AND P1, PT, R4, 0x1, PT ;  /* 0x000000010400780c */ /* 0x000fd60003f25070 */
[----:B------:R-:W-:Y:S05]  /*5610*/  @!P0 BRA `(.L_x_75) ;  /* 0x0000000000688947 */ /* 0x000fea0003800000 */
[----:B------:R-:W1:Y:S01]  /*5620*/  S2R R8, SR_CgaCtaId ;  /* 0x0000000000087919 */ /* 0x000e620000008800 */
[----:B------:R-:W-:-:S05]  /*5630*/  MOV R4, 0x400 ;  /* 0x0000040000047802 */ /* 0x000fca0000000f00 */
[----:B------:R-:W-:-:S05]  /*5640*/  VIADD R5, R4, 0x400 ;  /* 0x0000040004057836 */ /* 0x000fca0000000000 */
[C---:B-1----:R-:W-:Y:S02]  /*5650*/  LEA R6, R8.reuse, R5, 0x18 ;  /* 0x0000000508067211 */ /* 0x042fe400078ec0ff */
[----:B------:R-:W-:-:S03]  /*5660*/  LEA R4, R8, R4, 0x18 ;  /* 0x0000000408047211 */ /* 0x000fc600078ec0ff */
[C---:B------:R-:W-:Y:S01]  /*5670*/  IMAD R9, R3.reuse, 0x4, R6 ;  /* 0x0000000403097824 */ /* 0x040fe200078e0206 */
[C---:B0-----:R-:W-:Y:S01]  /*5680*/  LEA R10, R3.reuse, R4, 0x2 ;  /* 0x00000004030a7211 */ /* 0x041fe200078e10ff */
[----:B------:R-:W-:-:S03]  /*5690*/  VIADD R3, R3, 0x2 ;  /* 0x0000000203037836 */ /* 0x000fc60000000000 */
[----:B------:R-:W0:Y:S02]  /*56a0*/  LDS.64 R6, [R9] ;  /* 0x0000000009067984 */ /* 0x000e240000000a00 */
[----:B0-----:R-:W-:Y:S01]  /*56b0*/  FSETP.GT.AND P0, PT, R6, R7, PT ;  /* 0x000000070600720b */ /* 0x001fe20003f04000 */
[----:B------:R-:W-:Y:S02]  /*56c0*/  IMAD.MOV.U32 R12, RZ, RZ, R7 ;  /* 0x000000ffff0c7224 */ /* 0x000fe400078e0007 */
[----:B------:R-:W-:-:S10]  /*56d0*/  IMAD.MOV.U32 R13, RZ, RZ, R6 ;  /* 0x000000ffff0d7224 */ /* 0x000fd400078e0006 */
[----:B------:R-:W-:Y:S01]  /*56e0*/  @P0 STS.64 [R9], R12 ;  /* 0x0000000c09000388 */ /* 0x000fe20000000a00 */
[----:B------:R-:W-:-:S03]  /*56f0*/  @P0 IMAD.MOV.U32 R7, RZ, RZ, R6 ;  /* 0x000000ffff070224 */ /* 0x000fc600078e0006 */
[----:B------:R-:W0:Y:S02]  /*5700*/  @P0 LDS.64 R4, [R10] ;  /* 0x000000000a040984 */ /* 0x000e240000000a00 */
[----:B0-----:R-:W-:Y:S02]  /*5710*/  IMAD.MOV.U32 R14, RZ, RZ, R5 ;  /* 0x000000ffff0e7224 */ /* 0x001fe400078e0005 */
[----:B------:R-:W-:-:S05]  /*5720*/  IMAD.MOV.U32 R15, RZ, RZ, R4 ;  /* 0x000000ffff0f7224 */ /* 0x000fca00078e0004 */
[----:B------:R-:W-:Y:S04]  /*5730*/  @P0 STS.64 [R10], R14 ;  /* 0x0000000e0a000388 */ /* 0x000fe80000000a00 */
        /* <DEDUP_REMOVED lines=8> */
.L_x_75:
[----:B------:R-:W-:Y:S05]  /*57c0*/  @P1 BRA `(.L_x_71) ;  /* 0x0000000000401947 */ /* 0x000fea0003800000 */
[----:B------:R-:W1:Y:S01]  /*57d0*/  S2R R8, SR_CgaCtaId ;  /* 0x0000000000087919 */ /* 0x000e620000008800 */
[----:B------:R-:W-:-:S05]  /*57e0*/  MOV R7, 0x400 ;  /* 0x0000040000077802 */ /* 0x000fca0000000f00 */
[----:B--2---:R-:W-:-:S05]  /*57f0*/  VIADD R4, R7, 0x400 ;  /* 0x0000040007047836 */ /* 0x004fca0000000000 */
[----:B-1----:R-:W-:-:S04]  /*5800*/  LEA R4, R8, R4, 0x18 ;  /* 0x0000000408047211 */ /* 0x002fc800078ec0ff */
[----:B------:R-:W-:-:S05]  /*5810*/  LEA R6, R3, R4, 0x2 ;  /* 0x0000000403067211 */ /* 0x000fca00078e10ff */
[----:B------:R-:W1:Y:S02]  /*5820*/  LDS.64 R4, [R6] ;  /* 0x0000000006047984 */ /* 0x000e640000000a00 */
[----:B-1----:R-:W-:Y:S01]  /*5830*/  FSETP.GT.AND P0, PT, R4, R5, PT ;  /* 0x000000050400720b */ /* 0x002fe20003f04000 */
[----:B0-----:R-:W-:Y:S02]  /*5840*/  IMAD.MOV.U32 R10, RZ, RZ, R5 ;  /* 0x000000ffff0a7224 */ /* 0x001fe400078e0005 */
[----:B------:R-:W-:-:S10]  /*5850*/  IMAD.MOV.U32 R11, RZ, RZ, R4 ;  /* 0x000000ffff0b7224 */ /* 0x000fd400078e0004 */
[----:B------:R-:W-:Y:S01]  /*5860*/  @P0 LEA R8, R8, R7, 0x18 ;  /* 0x0000000708080211 */ /* 0x000fe200078ec0ff */
[----:B------:R-:W-:Y:S04]  /*5870*/  @P0 STS.64 [R6], R10 ;  /* 0x0000000a06000388 */ /* 0x000fe80000000a00 */
[----:B------:R-:W-:-:S05]  /*5880*/  @P0 IMAD R3, R3, 0x4, R8 ;  /* 0x0000000403030824 */ /* 0x000fca00078e0208 */
[----:B------:R-:W0:Y:S02]  /*5890*/  @P0 LDS.64 R4, [R3] ;  /* 0x0000000003040984 */ /* 0x000e240000000a00 */
[----:B0-----:R-:W-:Y:S02]  /*58a0*/  IMAD.MOV.U32 R8, RZ, RZ, R5 ;  /* 0x000000ffff087224 */ /* 0x001fe400078e0005 */
[----:B------:R-:W-:-:S05]  /*58b0*/  IMAD.MOV.U32 R9, RZ, RZ, R4 ;  /* 0x000000ffff097224 */ /* 0x000fca00078e0004 */
[----:B------:R4:W-:Y:S02]  /*58c0*/  @P0 STS.64 [R3], R8 ;  /* 0x0000000803000388 */ /* 0x0009e40000000a00 */
.L_x_71:
[----:B------:R-:W-:Y:S01]  /*58d0*/  UIADD3 UR4, UPT, UPT, UR4, 0x1, URZ ;  /* 0x0000000104047890 */ /* 0x000fe2000fffe0ff */
[----:B------:R-:W-:Y:S01]  /*58e0*/  IADD3 R2, PT, PT, R2, 0x1, RZ ;  /* 0x0000000102027810 */ /* 0x000fe20007ffe0ff */
[----:B------:R-:W-:Y:S01]  /*58f0*/  VIADD R0, R0, 0x1 ;  /* 0x0000000100007836 */ /* 0x000fe20000000000 */
[----:B------:R-:W-:Y:S02]  /*5900*/  UIADD3 UR5, UPT, UPT, UR5, -0x1, URZ ;  /* 0xffffffff05057890 */ /* 0x000fe4000fffe0ff */
[----:B------:R-:W-:-:S09]  /*5910*/  UISETP.NE.AND UP0, UPT, UR4, UR11, UPT ;  /* 0x0000000b0400728c */ /* 0x000fd2000bf05270 */
[----:B------:R-:W-:Y:S05]  /*5920*/  BRA.U UP0, `(.L_x_76) ;  /* 0xfffffff100dc7547 */ /* 0x000fea000b83ffff */
.L_x_70:
[----:B------:R-:W5:Y:S02]  /*5930*/  LDC R0, c[0x0][0x3c4] ;  /* 0x0000f100ff007b82 */ /* 0x000f640000000800 */
[----:B-----5:R-:W-:-:S13]  /*5940*/  ISETP.GE.AND P0, PT, R0, 0x1, PT ;  /* 0x000000010000780c */ /* 0x020fda0003f06270 */
[----:B-1----:R-:W-:Y:S05]  /*5950*/  @!P0 EXIT ;  /* 0x000000000000894d */ /* 0x002fea0003800000 */
[----:B------:R-:W-:Y:S01]  /*5960*/  UISETP.GE.U32.AND UP0, UPT, UR11, 0x7, UPT ;  /* 0x000000070b00788c */ /* 0x000fe2000bf06070 */
[C---:B--23--:R-:W-:Y:S01]  /*5970*/  IMAD R4, R0.reuse, UR10, RZ ;  /* 0x0000000a00047c24 */ /* 0x04cfe2000f8e02ff */
[----:B------:R-:W-:Y:S01]  /*5980*/  LOP3.LUT R12, R0, 0x7, RZ, 0xc0, !PT ;  /* 0x00000007000c7812 */ /* 0x000fe200078ec0ff */
[----:B------:R-:W-:-:S06]  /*5990*/  IMAD.MOV.U32 R5, RZ, RZ, RZ ;  /* 0x000000ffff057224 */ /* 0x000fcc00078e00ff */
[----:B------:R-:W-:Y:S05]  /*59a0*/  BRA.U !UP0, `(.L_x_77) ;  /* 0x0000000908907547 */ /* 0x000fea000b800000 */
[----:B------:R-:W1:Y:S01]  /*59b0*/  S2UR UR5, SR_CgaCtaId ;  /* 0x00000000000579c3 */ /* 0x000e620000008800 */
[----:B------:R-:W2:Y:S01]  /*59c0*/  LDCU.128 UR12, c[0x0][0x3b0] ;  /* 0x00007600ff0c77ac */ /* 0x000ea20008000c00 */
[----:B------:R-:W-:Y:S01]  /*59d0*/  IMAD.MOV.U32 R2, RZ, RZ, 0x10 ;  /* 0x00000010ff027424 */ /* 0x000fe200078e00ff */
[----:B------:R-:W-:Y:S01]  /*59e0*/  LOP3.LUT R5, R0, 0x7ffffff8, RZ, 0xc0, !PT ;  /* 0x7ffffff800057812 */ /* 0x000fe200078ec0ff */
[----:B----4-:R-:W-:Y:S01]  /*59f0*/  IMAD.MOV.U32 R3, RZ, RZ, 0x0 ;  /* 0x00000000ff037424 */ /* 0x010fe200078e00ff */
[----:B------:R-:W-:Y:S02]  /*5a00*/  UMOV UR4, 0x400 ;  /* 0x0000040000047882 */ /* 0x000fe40000000000 */
[----:B------:R-:W-:Y:S01]  /*5a10*/  UIADD3 UR6, UPT, UPT, UR4, 0x400, URZ ;  /* 0x0000040004067890 */ /* 0x000fe2000fffe0ff */
[----:B------:R-:W-:-:S04]  /*5a20*/  IMAD.WIDE.U32 R2, R4, 0x4, R2 ;  /* 0x0000000404027825 */ /* 0x000fc800078e0002 */
[----:B0-----:R-:W-:Y:S01]  /*5a30*/  IMAD.MOV R10, RZ, RZ, -R5 ;  /* 0x000000ffff0a7224 */ /* 0x001fe200078e0a05 */
[C---:B--2---:R-:W-:Y:S02]  /*5a40*/  IADD3 R11, P0, PT, R2.reuse, UR14, RZ ;  /* 0x0000000e020b7c10 */ /* 0x044fe4000ff1e0ff */
[----:B------:R-:W-:Y:S02]  /*5a50*/  IADD3 R6, P1, PT, R2, UR12, RZ ;  /* 0x0000000c02067c10 */ /* 0x000fe4000ff3e0ff */
[C---:B------:R-:W-:Y:S01]  /*5a60*/  IADD3.X R2, PT, PT, R3.reuse, UR15, RZ, P0, !PT ;  /* 0x0000000f03027c10 */ /* 0x040fe200087fe4ff */
[----:B-1----:R-:W-:Y:S01]  /*5a70*/  ULEA UR4, UR5, UR4, 0x18 ;  /* 0x0000000405047291 */ /* 0x002fe2000f8ec0ff */
[----:B------:R-:W-:Y:S01]  /*5a80*/  IADD3.X R7, PT, PT, R3, UR13, RZ, P1, !PT ;  /* 0x0000000d03077c10 */ /* 0x000fe20008ffe4ff */
[----:B------:R-:W-:Y:S02]  /*5a90*/  ULEA UR5, UR5, UR6, 0x18 ;  /* 0x0000000605057291 */ /* 0x000fe4000f8ec0ff */
[----:B------:R-:W-:-:S02]  /*5aa0*/  UIADD3 UR4, UPT, UPT, UR4, 0x10, URZ ;  /* 0x0000001004047890 */ /* 0x000fc4000fffe0ff */
[----:B------:R-:W-:-:S12]  /*5ab0*/  UIADD3 UR5, UPT, UPT, UR5, 0x10, URZ ;  /* 0x0000001005057890 */ /* 0x000fd8000fffe0ff */
.L_x_94:
[----:B------:R-:W0:Y:S01]  /*5ac0*/  LDS R3, [UR4+-0x10] ;  /* 0xfffff004ff037984 */ /* 0x000e220008000800 */
[----:B------:R-:W-:Y:S02]  /*5ad0*/  IMAD.MOV.U32 R8, RZ, RZ, R11 ;  /* 0x000000ffff087224 */ /* 0x000fe400078e000b */
[----:B------:R-:W-:Y:S01]  /*5ae0*/  IMAD.MOV.U32 R9, RZ, RZ, R2 ;  /* 0x000000ffff097224 */ /* 0x000fe200078e0002 */
[----:B------:R-:W1:Y:S04]  /*5af0*/  LDS R14, [UR5+-0x10] ;  /* 0xfffff005ff0e7984 */ /* 0x000e680008000800 */
[----:B0-----:R0:W-:Y:S01]  /*5b00*/  STG.E desc[UR8][R6.64+-0x10], R3 ;  /* 0xfffff00306007986 */ /* 0x0011e2000c101908 */
[----:B-1----:R-:W-:Y:S01]  /*5b10*/  IADD3 R0, PT, PT, R14, -0xd000000, RZ ;  /* 0xf30000000e007810 */ /* 0x002fe20007ffe0ff */
[----:B------:R0:W1:Y:S03]  /*5b20*/  MUFU.RSQ R13, R14 ;  /* 0x0000000e000d7308 */ /* 0x0000660000001400 */
[----:B------:R-:W-:-:S13]  /*5b30*/  ISETP.GT.U32.AND P0, PT, R0, 0x727fffff, PT ;  /* 0x727fffff0000780c */ /* 0x000fda0003f04070 */
[----:B0-----:R-:W-:Y:S05]  /*5b40*/  @!P0 BRA `(.L_x_78) ;  /* 0x0000000000148947 */ /* 0x001fea0003800000 */
[----:B------:R-:W-:Y:S01]  /*5b50*/  IMAD.MOV.U32 R0, RZ, RZ, R14 ;  /* 0x000000ffff007224 */ /* 0x000fe200078e000e */
[----:B------:R-:W-:-:S07]  /*5b60*/  MOV R2, 0x5b80 ;  /* 0x00005b8000027802 */ /* 0x000fce0000000f00 */
[----:B-1----:R-:W-:Y:S05]  /*5b70*/  CALL.REL.NOINC `($__internal_0_$__cuda_sm20_sqrt_rn_f32_slowpath) ;  /* 0x0000001400147944 */ /* 0x002fea0003c00000 */
[----:B------:R-:W-:Y:S01]  /*5b80*/  IMAD.MOV.U32 R3, RZ, RZ, R13 ;  /* 0x000000ffff037224 */ /* 0x000fe200078e000d */
[----:B------:R-:W-:Y:S06]  /*5b90*/  BRA `(.L_x_79) ;  /* 0x0000000000107947 */ /* 0x000fec0003800000 */
.L_x_78:
[----:B-1----:R-:W-:Y:S01]  /*5ba0*/  FMUL.FTZ R3, R14, R13 ;  /* 0x0000000d0e037220 */ /* 0x002fe20000410000 */
[----:B------:R-:W-:-:S03]  /*5bb0*/  FMUL.FTZ R2, R13, 0.5 ;  /* 0x3f0000000d027820 */ /* 0x000fc60000410000 */
[----:B------:R-:W-:-:S04]  /*5bc0*/  FFMA R0, -R3, R3, R14 ;  /* 0x0000000303007223 */ /* 0x000fc8000000010e */
[----:B------:R-:W-:-:S07]  /*5bd0*/  FFMA R3, R0, R2, R3 ;  /* 0x0000000200037223 */ /* 0x000fce0000000003 */
.L_x_79:
[----:B------:R-:W0:Y:S04]  /*5be0*/  LDS R11, [UR4+-0xc] ;  /* 0xfffff404ff0b7984 */ /* 0x000e280008000800 */
[----:B------:R-:W1:Y:S04]  /*5bf0*/  LDS R14, [UR5+-0xc] ;  /* 0xfffff405ff0e7984 */ /* 0x000e680008000800 */
[----:B------:R2:W-:Y:S04]  /*5c00*/  STG.E desc[UR8][R8.64+-0x10], R3 ;  /* 0xfffff00308007986 */ /* 0x0005e8000c101908 */
[----:B0-----:R2:W-:Y:S01]  /*5c10*/  STG.E desc[UR8][R6.64+-0xc], R11 ;  /* 0xfffff40b06007986 */ /* 0x0015e2000c101908 */
[----:B-1----:R-:W-:Y:S01]  /*5c20*/  VIADD R0, R14, 0xf3000000 ;  /* 0xf30000000e007836 */ /* 0x002fe20000000000 */
[----:B------:R2:W0:Y:S04]  /*5c30*/  MUFU.RSQ R13, R14 ;  /* 0x0000000e000d7308 */ /* 0x0004280000001400 */
[----:B------:R-:W-:-:S13]  /*5c40*/  ISETP.GT.U32.AND P0, PT, R0, 0x727fffff, PT ;  /* 0x727fffff0000780c */ /* 0x000fda0003f04070 */
[----:B0-2---:R-:W-:Y:S05]  /*5c50*/  @!P0 BRA `(.L_x_80) ;  /* 0x0000000000148947 */ /* 0x005fea0003800000 */
[----:B------:R-:W-:Y:S02]  /*5c60*/  MOV R0, R14 ;  /* 0x0000000e00007202 */ /* 0x000fe40000000f00 */
[----:B------:R-:W-:-:S07]  /*5c70*/  MOV R2, 0x5c90 ;  /* 0x00005c9000027802 */ /* 0x000fce0000000f00 */
[----:B------:R-:W-:Y:S05]  /*5c80*/  CALL.REL.NOINC `($__internal_0_$__cuda_sm20_sqrt_rn_f32_slowpath) ;  /* 0x0000001000d07944 */ /* 0x000fea0003c00000 */
[----:B------:R-:W-:Y:S01]  /*5c90*/  IMAD.MOV.U32 R3, RZ, RZ, R13 ;  /* 0x000000ffff037224 */ /* 0x000fe200078e000d */
[----:B------:R-:W-:Y:S06]  /*5ca0*/  BRA `(.L_x_81) ;  /* 0x0000000000107947 */ /* 0x000fec0003800000 */
.L_x_80:
[----:B------:R-:W-:Y:S01]  /*5cb0*/  FMUL.FTZ R3, R14, R13 ;  /* 0x0000000d0e037220 */ /* 0x000fe20000410000 */
[----:B------:R-:W-:-:S03]  /*5cc0*/  FMUL.FTZ R2, R13, 0.5 ;  /* 0x3f0000000d027820 */ /* 0x000fc60000410000 */
[----:B------:R-:W-:-:S04]  /*5cd0*/  FFMA R0, -R3, R3, R14 ;  /* 0x0000000303007223 */ /* 0x000fc8000000010e */
[----:B------:R-:W-:-:S07]  /*5ce0*/  FFMA R3, R0, R2, R3 ;  /* 0x0000000200037223 */ /* 0x000fce0000000003 */
.L_x_81:
        /* <DEDUP_REMOVED lines=8> */
[----:B------:R-:W-:Y:S01]  /*5d70*/  IMAD.MOV.U32 R0, RZ, RZ, R14 ;  /* 0x000000ffff007224 */ /* 0x000fe200078e000e */
[----:B------:R-:W-:-:S07]  /*5d80*/  MOV R2, 0x5da0 ;  /* 0x00005da000027802 */ /* 0x000fce0000000f00 */
[----:B------:R-:W-:Y:S05]  /*5d90*/  CALL.REL.NOINC `($__internal_0_$__cuda_sm20_sqrt_rn_f32_slowpath) ;  /* 0x00000010008c7944 */ /* 0x000fea0003c00000 */
[----:B------:R-:W-:Y:S01]  /*5da0*/  IMAD.MOV.U32 R3, RZ, RZ, R13 ;  /* 0x000000ffff037224 */ /* 0x000fe200078e000d */
[----:B------:R-:W-:Y:S06]  /*5db0*/  BRA `(.L_x_83) ;  /* 0x0000000000107947 */ /* 0x000fec0003800000 */
.L_x_82:
[----:B------:R-:W-:Y:S01]  /*5dc0*/  FMUL.FTZ R3, R14, R13 ;  /* 0x0000000d0e037220 */ /* 0x000fe20000410000 */
[----:B------:R-:W-:-:S03]  /*5dd0*/  FMUL.FTZ R2, R13, 0.5 ;  /* 0x3f0000000d027820 */ /* 0x000fc60000410000 */
[----:B------:R-:W-:-:S04]  /*5de0*/  FFMA R0, -R3, R3, R14 ;  /* 0x0000000303007223 */ /* 0x000fc8000000010e */
[----:B------:R-:W-:-:S07]  /*5df0*/  FFMA R3, R0, R2, R3 ;  /* 0x0000000200037223 */ /* 0x000fce0000000003 */
.L_x_83:
        /* <DEDUP_REMOVED lines=13> */
.L_x_84:
[----:B------:R-:W-:Y:S01]  /*5ed0*/  FMUL.FTZ R3, R14, R13 ;  /* 0x0000000d0e037220 */ /* 0x000fe20000410000 */
[----:B------:R-:W-:-:S03]  /*5ee0*/  FMUL.FTZ R2, R13, 0.5 ;  /* 0x3f0000000d027820 */ /* 0x000fc60000410000 */
[----:B------:R-:W-:-:S04]  /*5ef0*/  FFMA R0, -R3, R3, R14 ;  /* 0x0000000303007223 */ /* 0x000fc8000000010e */
[----:B------:R-:W-:-:S07]  /*5f00*/  FFMA R3, R0, R2, R3 ;  /* 0x0000000200037223 */ /* 0x000fce0000000003 */
.L_x_85:
[----:B------:R-:W0:Y:S04]  /*5f10*/  LDS R11, [UR4] ;  /* 0x00000004ff0b7984 */ /* 0x000e280008000800 */
[----:B------:R-:W1:Y:S04]  /*5f20*/  LDS R14, [UR5] ;  /* 0x00000005ff0e7984 */ /* 0x000e680008000800 */
        /* <DEDUP_REMOVED lines=11> */
.L_x_86:
[----:B------:R-:W-:Y:S01]  /*5fe0*/  FMUL.FTZ R3, R14, R13 ;  /* 0x0000000d0e037220 */ /* 0x000fe20000410000 */
[----:B------:R-:W-:-:S03]  /*5ff0*/  FMUL.FTZ R2, R13, 0.5 ;  /* 0x3f0000000d027820 */ /* 0x000fc60000410000 */
[----:B------:R-:W-:-:S04]  /*6000*/  FFMA R0, -R3, R3, R14 ;  /* 0x0000000303007223 */ /* 0x000fc8000000010e */
[----:B------:R-:W-:-:S07]  /*6010*/  FFMA R3, R0, R2, R3 ;  /* 0x0000000200037223 */ /* 0x000fce0000000003 */
.L_x_87:
[----:B------:R-:W0:Y:S04]  /*6020*/  LDS R11, [UR4+0x4] ;  /* 0x00000404ff0b7984 */ /* 0x000e280008000800 */
[----:B------:R-:W1:Y:S04]  /*6030*/  LDS R14, [UR5+0x4] ;  /* 0x00000405ff0e7984 */ /* 0x000e680008000800 */
        /* <DEDUP_REMOVED lines=11> */
.L_x_88:
[----:B------:R-:W-:Y:S01]  /*60f0*/  FMUL.FTZ R3, R14, R13 ;  /* 0x0000000d0e037220 */ /* 0x000fe20000410000 */
[----:B------:R-:W-:-:S03]  /*6100*/  FMUL.FTZ R2, R13, 0.5 ;  /* 0x3f0000000d027820 */ /* 0x000fc60000410000 */
[----:B------:R-:W-:-:S04]  /*6110*/  FFMA R0, -R3, R3, R14 ;  /* 0x0000000303007223 */ /* 0x000fc8000000010e */
[----:B------:R-:W-:-:S07]  /*6120*/  FFMA R3, R0, R2, R3 ;  /* 0x0000000200037223 */ /* 0x000fce0000000003 */
.L_x_89:
        /* <DEDUP_REMOVED lines=13> */
.L_x_90:
[----:B------:R-:W-:Y:S01]  /*6200*/  FMUL.FTZ R3, R14, R13 ;  /* 0x0000000d0e037220 */ /* 0x000fe20000410000 */
[----:B------:R-:W-:-:S03]  /*6210*/  FMUL.FTZ R2, R13, 0.5 ;  /* 0x3f0000000d027820 */ /* 0x000fc60000410000 */
[----:B------:R-:W-:-:S04]  /*6220*/  FFMA R0, -R3, R3, R14 ;  /* 0x0000000303007223 */ /* 0x000fc8000000010e */
[----:B------:R-:W-:-:S07]  /*6230*/  FFMA R3, R0, R2, R3 ;  /* 0x0000000200037223 */ /* 0x000fce0000000003 */
.L_x_91:
        /* <DEDUP_REMOVED lines=13> */
.L_x_92:
[----:B------:R-:W-:Y:S01]  /*6310*/  FMUL.FTZ R3, R14, R13 ;  /* 0x0000000d0e037220 */ /* 0x000fe20000410000 */
[----:B------:R-:W-:-:S03]  /*6320*/  FMUL.FTZ R2, R13, 0.5 ;  /* 0x3f0000000d027820 */ /* 0x000fc60000410000 */
[----:B------:R-:W-:-:S04]  /*6330*/  FFMA R0, -R3, R3, R14 ;  /* 0x0000000303007223 */ /* 0x000fc8000000010e */
[----:B------:R-:W-:-:S07]  /*6340*/  FFMA R3, R0, R2, R3 ;  /* 0x0000000200037223 */ /* 0x000fce0000000003 */
.L_x_93:
[----:B------:R1:W-:Y:S01]  /*6350*/  STG.E desc[UR8][R8.64+0xc], R3 ;  /* 0x00000c0308007986 */ /* 0x0003e2000c101908 */
[----:B------:R-:W-:Y:S01]  /*6360*/  VIADD R10, R10, 0x8 ;  /* 0x000000080a0a7836 */ /* 0x000fe20000000000 */
[----:B------:R-:W-:Y:S01]  /*6370*/  IADD3 R11, P1, PT, R8, 0x20, RZ ;  /* 0x00000020080b7810 */ /* 0x000fe20007f3e0ff */
[----:B------:R-:W-:Y:S01]  /*6380*/  UIADD3 UR4, UPT, UPT, UR4, 0x20, URZ ;  /* 0x0000002004047890 */ /* 0x000fe2000fffe0ff */
[----:B------:R-:W-:Y:S01]  /*6390*/  IADD3 R6, P2, PT, R6, 0x20, RZ ;  /* 0x0000002006067810 */ /* 0x000fe20007f5e0ff */
[----:B------:R-:W-:Y:S01]  /*63a0*/  UIADD3 UR5, UPT, UPT, UR5, 0x20, URZ ;  /* 0x0000002005057890 */ /* 0x000fe2000fffe0ff */
[----:B------:R-:W-:Y:S01]  /*63b0*/  ISETP.NE.AND P0, PT, R10, RZ, PT ;  /* 0x000000ff0a00720c */ /* 0x000fe20003f05270 */
[----:B------:R-:W-:Y:S02]  /*63c0*/  IMAD.X R2, RZ, RZ, R9, P1 ;  /* 0x000000ffff027224 */ /* 0x000fe400008e0609 */
[----:B------:R-:W-:-:S10]  /*63d0*/  IMAD.X R7, RZ, RZ, R7, P2 ;  /* 0x000000ffff077224 */ /* 0x000fd400010e0607 */
[----:B-1----:R-:W-:Y:S05]  /*63e0*/  @P0 BRA `(.L_x_94) ;  /* 0xfffffff400b40947 */ /* 0x002fea000383ffff */
.L_x_77:
[----:B------:R-:W-:-:S13]  /*63f0*/  ISETP.NE.AND P0, PT, R12, RZ, PT ;  /* 0x000000ff0c00720c */ /* 0x000fda0003f05270 */
[----:B------:R-:W-:Y:S05]  /*6400*/  @!P0 EXIT ;  /* 0x000000000000894d */ /* 0x000fea0003800000 */
[----:B------:R-:W1:Y:S01]  /*6410*/  LDCU UR4, c[0x0][0x3c4] ;  /* 0x00007880ff0477ac */ /* 0x000e620008000800 */
[----:B------:R-:W-:Y:S01]  /*6420*/  ISETP.GE.U32.AND P0, PT, R12, 0x4, PT ;  /* 0x000000040c00780c */ /* 0x000fe20003f06070 */
[----:B-1----:R-:W-:-:S12]  /*6430*/  ULOP3.LUT UR4, UR4, 0x3, URZ, 0xc0, !UPT ;  /* 0x0000000304047892 */ /* 0x002fd8000f8ec0ff */
[----:B------:R-:W-:Y:S05]  /*6440*/  @!P0 BRA `(.L_x_95) ;  /* 0x0000000400688947 */ /* 0x000fea0003800000 */
[----:B----4-:R-:W1:Y:S01]  /*6450*/  S2R R3, SR_CgaCtaId ;  /* 0x0000000000037919 */ /* 0x010e620000008800 */
[----:B------:R-:W-:Y:S01]  /*6460*/  MOV R0, 0x400 ;  /* 0x0000040000007802 */ /* 0x000fe20000000f00 */
[----:B------:R-:W-:-:S03]  /*6470*/  IMAD.IADD R7, R4, 0x1, R5 ;  /* 0x0000000104077824 */ /* 0x000fc600078e0205 */
[----:B-1----:R-:W-:Y:S01]  /*6480*/  LEA R8, R3, R0, 0x18 ;  /* 0x0000000003087211 */ /* 0x002fe200078ec0ff */
[----:B------:R-:W-:-:S03]  /*6490*/  VIADD R0, R0, 0x400 ;  /* 0x0000040000007836 */ /* 0x000fc60000000000 */
[----:B------:R-:W-:Y:S02]  /*64a0*/  LEA R8, R5, R8, 0x2 ;  /* 0x0000000805087211 */ /* 0x000fe400078e10ff */
[----:B------:R-:W-:Y:S02]  /*64b0*/  LEA R0, R3, R0, 0x18 ;  /* 0x0000000003007211 */ /* 0x000fe400078ec0ff */
[----:B------:R-:W1:Y:S01]  /*64c0*/  LDC.64 R2, c[0x0][0x3b0] ;  /* 0x0000ec00ff027b82 */ /* 0x000e620000000a00 */
[----:B------:R-:W2:Y:S02]  /*64d0*/  LDS R11, [R8] ;  /* 0x00000000080b7984 */ /* 0x000ea40000000800 */
[----:B------:R-:W-:-:S05]  /*64e0*/  IMAD R9, R5, 0x4, R0 ;  /* 0x0000000405097824 */ /* 0x000fca00078e0200 */
[----:B------:R-:W3:Y:S01]  /*64f0*/  LDS R6, [R9] ;  /* 0x0000000009067984 */ /* 0x000ee20000000800 */
[----:B-1----:R-:W-:-:S05]  /*6500*/  IMAD.WIDE.U32 R2, R7, 0x4, R2 ;  /* 0x0000000407027825 */ /* 0x002fca00078e0002 */
[----:B--2---:R1:W-:Y:S01]  /*6510*/  STG.E desc[UR8][R2.64], R11 ;  /* 0x0000000b02007986 */ /* 0x0043e2000c101908 */
[----:B---3--:R-:W-:Y:S01]  /*6520*/  VIADD R0, R6, 0xf3000000 ;  /* 0xf300000006007836 */ /* 0x008fe20000000000 */
[----:B------:R1:W2:Y:S04]  /*6530*/  MUFU.RSQ R15, R6 ;  /* 0x00000006000f7308 */ /* 0x0002a80000001400 */
[----:B------:R-:W-:-:S13]  /*6540*/  ISETP.GT.U32.AND P0, PT, R0, 0x727fffff, PT ;  /* 0x727fffff0000780c */ /* 0x000fda0003f04070 */
[----:B-12---:R-:W-:Y:S05]  /*6550*/  @!P0 BRA `(.L_x_96) ;  /* 0x0000000000108947 */ /* 0x006fea0003800000 */
[----:B------:R-:W-:Y:S01]  /*6560*/  IMAD.MOV.U32 R0, RZ, RZ, R6 ;  /* 0x000000ffff007224 */ /* 0x000fe200078e0006 */
[----:B------:R-:W-:-:S07]  /*6570*/  MOV R2, 0x6590 ;  /* 0x0000659000027802 */ /* 0x000fce0000000f00 */
[----:B0-----:R-:W-:Y:S05]  /*6580*/  CALL.REL.NOINC `($__internal_0_$__cuda_sm20_sqrt_rn_f32_slowpath) ;  /* 0x0000000800907944 */ /* 0x001fea0003c00000 */
[----:B------:R-:W-:Y:S05]  /*6590*/  BRA `(.L_x_97) ;  /* 0x0000000000107947 */ /* 0x000fea0003800000 */
.L_x_96:
[----:B------:R-:W-:Y:S01]  /*65a0*/  FMUL.FTZ R13, R6, R15 ;  /* 0x0000000f060d7220 */ /* 0x000fe20000410000 */
[----:B------:R-:W-:-:S03]  /*65b0*/  FMUL.FTZ R2, R15, 0.5 ;  /* 0x3f0000000f027820 */ /* 0x000fc60000410000 */
[----:B------:R-:W-:-:S04]  /*65c0*/  FFMA R0, -R13, R13, R6 ;  /* 0x0000000d0d007223 */ /* 0x000fc80000000106 */
[----:B------:R-:W-:-:S07]  /*65d0*/  FFMA R13, R0, R2, R13 ;  /* 0x00000002000d7223 */ /* 0x000fce000000000d */
.L_x_97:
[----:B------:R-:W1:Y:S01]  /*65e0*/  LDS R15, [R8+0x4] ;  /* 0x00000400080f7984 */ /* 0x000e620000000800 */
[----:B------:R-:W2:Y:S01]  /*65f0*/  LDC.64 R2, c[0x0][0x3b8] ;  /* 0x0000ee00ff027b82 */ /* 0x000ea20000000a00 */
[----:B------:R-:W3:Y:S01]  /*6600*/  LDCU.64 UR6, c[0x0][0x3b0] ;  /* 0x00007600ff0677ac */ /* 0x000ee20008000a00 */
[----:B------:R-:W-:Y:S01]  /*6610*/  IADD3 R11, P0, PT, R4, R5, RZ ;  /* 0x00000005040b7210 */ /* 0x000fe20007f1e0ff */
[----:B------:R-:W4:Y:S03]  /*6620*/  LDS R12, [R9+0x4] ;  /* 0x00000400090c7984 */ /* 0x000f260000000800 */
[----:B0-----:R-:W-:Y:S01]  /*6630*/  SHF.L.U32 R10, R11, 0x2, RZ ;  /* 0x000000020b0a7819 */ /* 0x001fe200000006ff */
[----:B------:R-:W-:-:S05]  /*6640*/  IMAD.X R0, RZ, RZ, RZ, P0 ;  /* 0x000000ffff007224 */ /* 0x000fca00000e06ff */
[----:B------:R-:W-:Y:S02]  /*6650*/  SHF.L.U64.HI R11, R11, 0x2, R0 ;  /* 0x000000020b0b7819 */ /* 0x000fe40000010200 */
[----:B---3--:R-:W-:Y:S01]  /*6660*/  IADD3 R6, P0, PT, R10, UR6, RZ ;  /* 0x000000060a067c10 */ /* 0x008fe2000ff1e0ff */
[----:B--2---:R-:W-:-:S03]  /*6670*/  IMAD.WIDE.U32 R2, R7, 0x4, R2 ;  /* 0x0000000407027825 */ /* 0x004fc600078e0002 */
[----:B------:R-:W-:Y:S02]  /*6680*/  IADD3.X R7, PT, PT, R11, UR7, RZ, P0, !PT ;  /* 0x000000070b077c10 */ /* 0x000fe400087fe4ff */
[----:B------:R0:W-:Y:S04]  /*6690*/  STG.E desc[UR8][R2.64], R13 ;  /* 0x0000000d02007986 */ /* 0x0001e8000c101908 */
[----:B-1----:R0:W-:Y:S01]  /*66a0*/  STG.E desc[UR8][R6.64+0x4], R15 ;  /* 0x0000040f06007986 */ /* 0x0021e2000c101908 */
[----:B----4-:R-:W-:Y:S01]  /*66b0*/  VIADD R0, R12, 0xf3000000 ;  /* 0xf30000000c007836 */ /* 0x010fe20000000000 */
[----:B------:R0:W1:Y:S04]  /*66c0*/  MUFU.RSQ R17, R12 ;  /* 0x0000000c00117308 */ /* 0x0000680000001400 */
[----:B------:R-:W-:-:S13]  /*66d0*/  ISETP.GT.U32.AND P0, PT, R0, 0x727fffff, PT ;  /* 0x727fffff0000780c */ /* 0x000fda0003f04070 */
[----:B01----:R-:W-:Y:S05]  /*66e0*/  @!P0 BRA `(.L_x_98) ;  /* 0x0000000000148947 */ /* 0x003fea0003800000 */
[----:B------:R-:W-:Y:S01]  /*66f0*/  IMAD.MOV.U32 R0, RZ, RZ, R12 ;  /* 0x000000ffff007224 */ /* 0x000fe200078e000c */
[----:B------:R-:W-:-:S07]  /*6700*/  MOV R2, 0x6720 ;  /* 0x0000672000027802 */ /* 0x000fce0000000f00 */
[----:B------:R-:W-:Y:S05]  /*6710*/  CALL.REL.NOINC `($__internal_0_$__cuda_sm20_sqrt_rn_f32_slowpath) ;  /* 0x00000008002c7944 */ /* 0x000fea0003c00000 */
[----:B------:R-:W-:Y:S01]  /*6720*/  IMAD.MOV.U32 R3, RZ, RZ, R13 ;  /* 0x000000ffff037224 */ /* 0x000fe200078e000d */
[----:B------:R-:W-:Y:S06]  /*6730*/  BRA `(.L_x_99) ;  /* 0x0000000000107947 */ /* 0x000fec0003800000 */
.L_x_98:
[----:B------:R-:W-:Y:S01]  /*6740*/  FMUL.FTZ R3, R12, R17 ;  /* 0x000000110c037220 */ /* 0x000fe20000410000 */
[----:B------:R-:W-:-:S03]  /*6750*/  FMUL.FTZ R2, R17, 0.5 ;  /* 0x3f00000011027820 */ /* 0x000fc60000410000 */
[----:B------:R-:W-:-:S04]  /*6760*/  FFMA R0, -R3, R3, R12 ;  /* 0x0000000303007223 */ /* 0x000fc8000000010c */
[----:B------:R-:W-:-:S07]  /*6770*/  FFMA R3, R0, R2, R3 ;  /* 0x0000000200037223 */ /* 0x000fce0000000003 */
.L_x_99:
[----:B------:R-:W0:Y:S01]  /*6780*/  LDS R13, [R8+0x8] ;  /* 0x00000800080d7984 */ /* 0x000e220000000800 */
[----:B------:R-:W1:Y:S03]  /*6790*/  LDCU.64 UR6, c[0x0][0x3b8] ;  /* 0x00007700ff0677ac */ /* 0x000e660008000a00 */
[----:B------:R-:W2:Y:S01]  /*67a0*/  LDS R12, [R9+0x8] ;  /* 0x00000800090c7984 */ /* 0x000ea20000000800 */
[----:B-1----:R-:W-:-:S04]  /*67b0*/  IADD3 R10, P0, PT, R10, UR6, RZ ;  /* 0x000000060a0a7c10 */ /* 0x002fc8000ff1e0ff */
[----:B------:R-:W-:-:S05]  /*67c0*/  IADD3.X R11, PT, PT, R11, UR7, RZ, P0, !PT ;  /* 0x000000070b0b7c10 */ /* 0x000fca00087fe4ff */
[----:B------:R1:W-:Y:S04]  /*67d0*/  STG.E desc[UR8][R10.64+0x4], R3 ;  /* 0x000004030a007986 */ /* 0x0003e8000c101908 */
[----:B0-----:R1:W-:Y:S01]  /*67e0*/  STG.E desc[UR8][R6.64+0x8], R13 ;  /* 0x0000080d06007986 */ /* 0x0013e2000c101908 */
[----:B--2---:R-:W-:Y:S01]  /*67f0*/  VIADD R0, R12, 0xf3000000 ;  /* 0xf30000000c007836 */ /* 0x004fe20000000000 */
[----:B------:R1:W0:Y:S04]  /*6800*/  MUFU.RSQ R15, R12 ;  /* 0x0000000c000f7308 */ /* 0x0002280000001400 */
[----:B------:R-:W-:-:S13]  /*6810*/  ISETP.GT.U32.AND P0, PT, R0, 0x727fffff, PT ;  /* 0x727fffff0000780c */ /* 0x000fda0003f04070 */
[----:B01----:R-:W-:Y:S05]  /*6820*/  @!P0 BRA `(.L_x_100) ;  /* 0x0000000000148947 */ /* 0x003fea0003800000 */
[----:B------:R-:W-:Y:S01]  /*6830*/  IMAD.MOV.U32 R0, RZ, RZ, R12 ;  /* 0x000000ffff007224 */ /* 0x000fe200078e000c */
[----:B------:R-:W-:-:S07]  /*6840*/  MOV R2, 0x6860 ;  /* 0x0000686000027802 */ /* 0x000fce0000000f00 */
[----:B------:R-:W-:Y:S05]  /*6850*/  CALL.REL.NOINC `($__internal_0_$__cuda_sm20_sqrt_rn_f32_slowpath) ;  /* 0x0000000400dc7944 */ /* 0x000fea0003c00000 */
[----:B------:R-:W-:Y:S01]  /*6860*/  MOV R3, R13 ;  /* 0x0000000d00037202 */ /* 0x000fe20000000f00 */
[----:B------:R-:W-:Y:S06]  /*6870*/  BRA `(.L_x_101) ;  /* 0x0000000000107947 */ /* 0x000fec0003800000 */
.L_x_100:
[----:B------:R-:W-:Y:S01]  /*6880*/  FMUL.FTZ R3, R12, R15 ;  /* 0x0000000f0c037220 */ /* 0x000fe20000410000 */
[----:B------:R-:W-:-:S03]  /*6890*/  FMUL.FTZ R2, R15, 0.5 ;  /* 0x3f0000000f027820 */ /* 0x000fc60000410000 */
[----:B------:R-:W-:-:S04]  /*68a0*/  FFMA R0, -R3, R3, R12 ;  /* 0x0000000303007223 */ /* 0x000fc8000000010c */
[----:B------:R-:W-:-:S07]  /*68b0*/  FFMA R3, R0, R2, R3 ;  /* 0x0000000200037223 */ /* 0x000fce0000000003 */
.L_x_101:
[----:B------:R-:W0:Y:S04]  /*68c0*/  LDS R13, [R8+0xc] ;  /* 0x00000c00080d7984 */ /* 0x000e280000000800 */
[----:B------:R-:W1:Y:S04]  /*68d0*/  LDS R12, [R9+0xc] ;  /* 0x00000c00090c7984 */ /* 0x000e680000000800 */
        /* <DEDUP_REMOVED lines=11> */
.L_x_102:
[----:B------:R-:W-:Y:S01]  /*6990*/  FMUL.FTZ R3, R12, R15 ;  /* 0x0000000f0c037220 */ /* 0x000fe20000410000 */
[----:B------:R-:W-:-:S03]  /*69a0*/  FMUL.FTZ R2, R15, 0.5 ;  /* 0x3f0000000f027820 */ /* 0x000fc60000410000 */
[----:B------:R-:W-:-:S04]  /*69b0*/  FFMA R0, -R3, R3, R12 ;  /* 0x0000000303007223 */ /* 0x000fc8000000010c */
[----:B------:R-:W-:-:S07]  /*69c0*/  FFMA R3, R0, R2, R3 ;  /* 0x0000000200037223 */ /* 0x000fce0000000003 */
.L_x_103:
[----:B------:R1:W-:Y:S01]  /*69d0*/  STG.E desc[UR8][R10.64+0xc], R3 ;  /* 0x00000c030a007986 */ /* 0x0003e2000c101908 */
[----:B------:R-:W-:-:S07]  /*69e0*/  VIADD R5, R5, 0x4 ;  /* 0x0000000405057836 */ /* 0x000fce0000000000 */
.L_x_95:
[----:B------:R-:W-:-:S13]  /*69f0*/  ISETP.NE.AND P0, PT, RZ, UR4, PT ;  /* 0x00000004ff007c0c */ /* 0x000fda000bf05270 */
[----:B------:R-:W-:Y:S05]  /*6a00*/  @!P0 EXIT ;  /* 0x000000000000894d */ /* 0x000fea0003800000 */
[----:B------:R-:W-:-:S09]  /*6a10*/  UISETP.NE.AND UP0, UPT, UR4, 0x1, UPT ;  /* 0x000000010400788c */ /* 0x000fd2000bf05270 */
[----:B------:R-:W-:Y:S05]  /*6a20*/  BRA.U !UP0, `(.L_x_104) ;  /* 0x0000000108e47547 */ /* 0x000fea000b800000 */
[----:B-1--4-:R-:W0:Y:S01]  /*6a30*/  S2R R3, SR_CgaCtaId ;  /* 0x0000000000037919 */ /* 0x012e220000008800 */
[----:B------:R-:W-:Y:S01]  /*6a40*/  MOV R0, 0x400 ;  /* 0x0000040000007802 */ /* 0x000fe20000000f00 */
[----:B------:R-:W-:-:S03]  /*6a50*/  IMAD.IADD R6, R4, 0x1, R5 ;  /* 0x0000000104067824 */ /* 0x000fc600078e0205 */
[----:B0-----:R-:W-:Y:S01]  /*6a60*/  LEA R10, R3, R0, 0x18 ;  /* 0x00000000030a7211 */ /* 0x001fe200078ec0ff */
[----:B------:R-:W-:-:S03]  /*6a70*/  VIADD R0, R0, 0x400 ;  /* 0x0000040000007836 */ /* 0x000fc60000000000 */
[----:B------:R-:W-:Y:S02]  /*6a80*/  LEA R10, R5, R10, 0x2 ;  /* 0x0000000a050a7211 */ /* 0x000fe400078e10ff */
[----:B------:R-:W-:Y:S02]  /*6a90*/  LEA R0, R3, R0, 0x18 ;  /* 0x0000000003007211 */ /* 0x000fe400078ec0ff */
[----:B------:R-:W0:Y:S01]  /*6aa0*/  LDC.64 R2, c[0x0][0x3b0] ;  /* 0x0000ec00ff027b82 */ /* 0x000e220000000a00 */
[----:B------:R-:W1:Y:S02]  /*6ab0*/  LDS R7, [R10] ;  /* 0x000000000a077984 */ /* 0x000e640000000800 */
[----:B------:R-:W-:-:S05]  /*6ac0*/  IMAD R9, R5, 0x4, R0 ;  /* 0x0000000405097824 */ /* 0x000fca00078e0200 */
[----:B------:R-:W2:Y:S01]  /*6ad0*/  LDS R8, [R9] ;  /* 0x0000000009087984 */ /* 0x000ea20000000800 */
[----:B0-----:R-:W-:-:S05]  /*6ae0*/  IMAD.WIDE.U32 R2, R6, 0x4, R2 ;  /* 0x0000000406027825 */ /* 0x001fca00078e0002 */
[----:B-1----:R0:W-:Y:S01]  /*6af0*/  STG.E desc[UR8][R2.64], R7 ;  /* 0x0000000702007986 */ /* 0x0021e2000c101908 */
[----:B--2---:R-:W-:Y:S01]  /*6b00*/  VIADD R0, R8, 0xf3000000 ;  /* 0xf300000008007836 */ /* 0x004fe20000000000 */
        /* <DEDUP_REMOVED lines=8> */
.L_x_105:
[----:B------:R-:W-:Y:S01]  /*6b90*/  FMUL.FTZ R11, R8, R13 ;  /* 0x0000000d080b7220 */ /* 0x000fe20000410000 */
[----:B------:R-:W-:-:S03]  /*6ba0*/  FMUL.FTZ R2, R13, 0.5 ;  /* 0x3f0000000d027820 */ /* 0x000fc60000410000 */
[----:B------:R-:W-:-:S04]  /*6bb0*/  FFMA R0, -R11, R11, R8 ;  /* 0x0000000b0b007223 */ /* 0x000fc80000000108 */
[----:B------:R-:W-:-:S07]  /*6bc0*/  FFMA R11, R0, R2, R11 ;  /* 0x00000002000b7223 */ /* 0x000fce000000000b */
.L_x_106:
[----:B------:R-:W0:Y:S01]  /*6bd0*/  LDS R15, [R10+0x4] ;  /* 0x000004000a0f7984 */ /* 0x000e220000000800 */
[----:B------:R-:W1:Y:S01]  /*6be0*/  LDC.64 R2, c[0x0][0x3b8] ;  /* 0x0000ee00ff027b82 */ /* 0x000e620000000a00 */
[----:B------:R-:W2:Y:S01]  /*6bf0*/  LDCU.64 UR4, c[0x0][0x3b0] ;  /* 0x00007600ff0477ac */ /* 0x000ea20008000a00 */
[----:B------:R-:W-:Y:S01]  /*6c00*/  IADD3 R7, P0, PT, R4, R5, RZ ;  /* 0x0000000504077210 */ /* 0x000fe20007f1e0ff */
[----:B------:R-:W3:Y:S03]  /*6c10*/  LDS R14, [R9+0x4] ;  /* 0x00000400090e7984 */ /* 0x000ee60000000800 */
[----:B------:R-:W-:Y:S01]  /*6c20*/  IADD3.X R0, PT, PT, RZ, RZ, RZ, P0, !PT ;  /* 0x000000ffff007210 */ /* 0x000fe200007fe4ff */
[----:B------:R-:W-:-:S03]  /*6c30*/  IMAD.SHL.U32 R8, R7, 0x4, RZ ;  /* 0x0000000407087824 */ /* 0x000fc600078e00ff */
[----:B------:R-:W-:Y:S02]  /*6c40*/  SHF.L.U64.HI R7, R7, 0x2, R0 ;  /* 0x0000000207077819 */ /* 0x000fe40000010200 */
[----:B--2---:R-:W-:-:S04]  /*6c50*/  IADD3 R12, P0, PT, R8, UR4, RZ ;  /* 0x00000004080c7c10 */ /* 0x004fc8000ff1e0ff */
[----:B------:R-:W-:Y:S01]  /*6c60*/  IADD3.X R13, PT, PT, R7, UR5, RZ, P0, !PT ;  /* 0x00000005070d7c10 */ /* 0x000fe200087fe4ff */
[----:B-1----:R-:W-:-:S05]  /*6c70*/  IMAD.WIDE.U32 R2, R6, 0x4, R2 ;  /* 0x0000000406027825 */ /* 0x002fca00078e0002 */
[----:B------:R1:W-:Y:S04]  /*6c80*/  STG.E desc[UR8][R2.64], R11 ;  /* 0x0000000b02007986 */ /* 0x0003e8000c101908 */
[----:B0-----:R1:W-:Y:S01]  /*6c90*/  STG.E desc[UR8][R12.64+0x4], R15 ;  /* 0x0000040f0c007986 */ /* 0x0013e2000c101908 */
[----:B---3--:R-:W-:Y:S01]  /*6ca0*/  VIADD R0, R14, 0xf3000000 ;  /* 0xf30000000e007836 */ /* 0x008fe20000000000 */
[----:B------:R1:W0:Y:S04]  /*6cb0*/  MUFU.RSQ R9, R14 ;  /* 0x0000000e00097308 */ /* 0x0002280000001400 */
[----:B------:R-:W-:-:S13]  /*6cc0*/  ISETP.GT.U32.AND P0, PT, R0, 0x727fffff, PT ;  /* 0x727fffff0000780c */ /* 0x000fda0003f04070 */
[----:B01----:R-:W-:Y:S05]  /*6cd0*/  @!P0 BRA `(.L_x_107) ;  /* 0x0000000000148947 */ /* 0x003fea0003800000 */
[----:B------:R-:W-:Y:S01]  /*6ce0*/  IMAD.MOV.U32 R0, RZ, RZ, R14 ;  /* 0x000000ffff007224 */ /* 0x000fe200078e000e */
[----:B------:R-:W-:-:S07]  /*6cf0*/  MOV R2, 0x6d10 ;  /* 0x00006d1000027802 */ /* 0x000fce0000000f00 */
[----:B------:R-:W-:Y:S05]  /*6d00*/  CALL.REL.NOINC `($__internal_0_$__cuda_sm20_sqrt_rn_f32_slowpath) ;  /* 0x0000000000b07944 */ /* 0x000fea0003c00000 */
[----:B------:R-:W-:Y:S01]  /*6d10*/  IMAD.MOV.U32 R3, RZ, RZ, R13 ;  /* 0x000000ffff037224 */ /* 0x000fe200078e000d */
[----:B------:R-:W-:Y:S06]  /*6d20*/  BRA `(.L_x_108) ;  /* 0x0000000000107947 */ /* 0x000fec0003800000 */
.L_x_107:
[----:B------:R-:W-:Y:S01]  /*6d30*/  FMUL.FTZ R3, R14, R9 ;  /* 0x000000090e037220 */ /* 0x000fe20000410000 */
[----:B------:R-:W-:-:S03]  /*6d40*/  FMUL.FTZ R2, R9, 0.5 ;  /* 0x3f00000009027820 */ /* 0x000fc60000410000 */
[----:B------:R-:W-:-:S04]  /*6d50*/  FFMA R0, -R3, R3, R14 ;  /* 0x0000000303007223 */ /* 0x000fc8000000010e */
[----:B------:R-:W-:-:S07]  /*6d60*/  FFMA R3, R0, R2, R3 ;  /* 0x0000000200037223 */ /* 0x000fce0000000003 */
.L_x_108:
[----:B------:R-:W0:Y:S01]  /*6d70*/  LDCU.64 UR4, c[0x0][0x3b8] ;  /* 0x00007700ff0477ac */ /* 0x000e220008000a00 */
[----:B------:R-:W-:Y:S01]  /*6d80*/  VIADD R5, R5, 0x2 ;  /* 0x0000000205057836 */ /* 0x000fe20000000000 */
[----:B0-----:R-:W-:-:S04]  /*6d90*/  IADD3 R8, P0, PT, R8, UR4, RZ ;  /* 0x0000000408087c10 */ /* 0x001fc8000ff1e0ff */
[----:B------:R-:W-:-:S05]  /*6da0*/  IADD3.X R9, PT, PT, R7, UR5, RZ, P0, !PT ;  /* 0x0000000507097c10 */ /* 0x000fca00087fe4ff */
[----:B------:R2:W-:Y:S04]  /*6db0*/  STG.E desc[UR8][R8.64+0x4], R3 ;  /* 0x0000040308007986 */ /* 0x0005e8000c101908 */
.L_x_104:
[----:B------:R-:W3:Y:S02]  /*6dc0*/  LDC R0, c[0x0][0x3c4] ;  /* 0x0000f100ff007b82 */ /* 0x000ee40000000800 */
[----:B---3--:R-:W-:-:S04]  /*6dd0*/  LOP3.LUT R0, R0, 0x1, RZ, 0xc0, !PT ;  /* 0x0000000100007812 */ /* 0x008fc800078ec0ff */
[----:B------:R-:W-:-:S13]  /*6de0*/  ISETP.NE.U32.AND P0, PT, R0, 0x1, PT ;  /* 0x000000010000780c */ /* 0x000fda0003f05070 */
[----:B------:R-:W-:Y:S05]  /*6df0*/  @P0 EXIT ;  /* 0x000000000000094d */ /* 0x000fea0003800000 */
[----:B-12-4-:R-:W1:Y:S01]  /*6e00*/  S2R R3, SR_CgaCtaId ;  /* 0x0000000000037919 */ /* 0x016e620000008800 */
[----:B------:R-:W-:Y:S01]  /*6e10*/  MOV R0, 0x400 ;  /* 0x0000040000007802 */ /* 0x000fe20000000f00 */
[----:B------:R-:W-:-:S03]  /*6e20*/  IMAD.IADD R9, R4, 0x1, R5 ;  /* 0x0000000104097824 */ /* 0x000fc600078e0205 */
[----:B------:R-:W-:Y:S02]  /*6e30*/  IADD3 R6, PT, PT, R0, 0x400, RZ ;  /* 0x0000040000067810 */ /* 0x000fe40007ffe0ff */
[C---:B-1----:R-:W-:Y:S02]  /*6e40*/  LEA R2, R3.reuse, R0, 0x18 ;  /* 0x0000000003027211 */ /* 0x042fe400078ec0ff */
[----:B------:R-:W-:-:S03]  /*6e50*/  LEA R6, R3, R6, 0x18 ;  /* 0x0000000603067211 */ /* 0x000fc600078ec0ff */
[C---:B------:R-:W-:Y:S02]  /*6e60*/  IMAD R0, R5.reuse, 0x4, R2 ;  /* 0x0000000405007824 */ /* 0x040fe400078e0202 */
[----:B------:R-:W-:Y:S01]  /*6e70*/  IMAD R6, R5, 0x4, R6 ;  /* 0x0000000405067824 */ /* 0x000fe200078e0206 */
[----:B------:R-:W1:Y:S02]  /*6e80*/  LDC.64 R2, c[0x0][0x3b0] ;  /* 0x0000ec00ff027b82 */ /* 0x000e640000000a00 */
[----:B------:R-:W2:Y:S04]  /*6e90*/  LDS R7, [R0] ;  /* 0x0000000000077984 */ /* 0x000ea80000000800 */
[----:B------:R-:W3:Y:S01]  /*6ea0*/  LDS R0, [R6] ;  /* 0x0000000006007984 */ /* 0x000ee20000000800 */
[----:B-1----:R-:W-:-:S05]  /*6eb0*/  IMAD.WIDE.U32 R2, R9, 0x4, R2 ;  /* 0x0000000409027825 */ /* 0x002fca00078e0002 */
[----:B--2---:R1:W-:Y:S01]  /*6ec0*/  STG.E desc[UR8][R2.64], R7 ;  /* 0x0000000702007986 */ /* 0x0043e2000c101908 */
[----:B---3--:R-:W-:Y:S01]  /*6ed0*/  VIADD R4, R0, 0xf3000000 ;  /* 0xf300000000047836 */ /* 0x008fe20000000000 */
[----:B------:R1:W2:Y:S04]  /*6ee0*/  MUFU.RSQ R11, R0 ;  /* 0x00000000000b7308 */ /* 0x0002a80000001400 */
[----:B------:R-:W-:-:S13]  /*6ef0*/  ISETP.GT.U32.AND P0, PT, R4, 0x727fffff, PT ;  /* 0x727fffff0400780c */ /* 0x000fda0003f04070 */
[----:B-12---:R-:W-:Y:S05]  /*6f00*/  @!P0 BRA `(.L_x_109) ;  /* 0x0000000000108947 */ /* 0x006fea0003800000 */
[----:B------:R-:W-:-:S07]  /*6f10*/  MOV R2, 0x6f30 ;  /* 0x00006f3000027802 */ /* 0x000fce0000000f00 */
[----:B0-----:R-:W-:Y:S05]  /*6f20*/  CALL.REL.NOINC `($__internal_0_$__cuda_sm20_sqrt_rn_f32_slowpath) ;  /* 0x0000000000287944 */ /* 0x001fea0003c00000 */
[----:B------:R-:W-:Y:S01]  /*6f30*/  IMAD.MOV.U32 R5, RZ, RZ, R13 ;  /* 0x000000ffff057224 */ /* 0x000fe200078e000d */
[----:B------:R-:W-:Y:S06]  /*6f40*/  BRA `(.L_x_110) ;  /* 0x0000000000107947 */ /* 0x000fec0003800000 */
.L_x_109:
[----:B------:R-:W-:Y:S01]  /*6f50*/  FMUL.FTZ R5, R0, R11 ;  /* 0x0000000b00057220 */ /* 0x000fe20000410000 */
[----:B------:R-:W-:-:S03]  /*6f60*/  FMUL.FTZ R2, R11, 0.5 ;  /* 0x3f0000000b027820 */ /* 0x000fc60000410000 */
[----:B------:R-:W-:-:S04]  /*6f70*/  FFMA R0, -R5, R5, R0 ;  /* 0x0000000505007223 */ /* 0x000fc80000000100 */
[----:B------:R-:W-:-:S07]  /*6f80*/  FFMA R5, R0, R2, R5 ;  /* 0x0000000200057223 */ /* 0x000fce0000000005 */
.L_x_110:
[----:B------:R-:W1:Y:S02]  /*6f90*/  LDC.64 R2, c[0x0][0x3b8] ;  /* 0x0000ee00ff027b82 */ /* 0x000e640000000a00 */
[----:B-1----:R-:W-:-:S05]  /*6fa0*/  IMAD.WIDE.U32 R2, R9, 0x4, R2 ;  /* 0x0000000409027825 */ /* 0x002fca00078e0002 */
[----:B------:R-:W-:Y:S01]  /*6fb0*/  STG.E desc[UR8][R2.64], R5 ;  /* 0x0000000502007986 */ /* 0x000fe2000c101908 */
[----:B------:R-:W-:Y:S05]  /*6fc0*/  EXIT ;  /* 0x000000000000794d */ /* 0x000fea0003800000 */
        .weak           $__internal_0_$__cuda_sm20_sqrt_rn_f32_slowpath
        .type           $__internal_0_$__cuda_sm20_sqrt_rn_f32_slowpath,@function
        .size           $__internal_0_$__cuda_sm20_sqrt_rn_f32_slowpath,(.L_x_133 - $__internal_0_$__cuda_sm20_sqrt_rn_f32_slowpath)
$__internal_0_$__cuda_sm20_sqrt_rn_f32_slowpath:
[----:B------:R-:W-:-:S13]  /*6fd0*/  LOP3.LUT P0, RZ, R0, 0x7fffffff, RZ, 0xc0, !PT ;  /* 0x7fffffff00ff7812 */ /* 0x000fda000780c0ff */
[----:B------:R-:W-:Y:S01]  /*6fe0*/  @!P0 MOV R3, R0 ;  /* 0x0000000000038202 */ /* 0x000fe20000000f00 */
[----:B------:R-:W-:Y:S06]  /*6ff0*/  @!P0 BRA `(.L_x_111) ;  /* 0x0000000000448947 */ /* 0x000fec0003800000 */
[----:B------:R-:W-:-:S13]  /*7000*/  FSETP.GEU.FTZ.AND P0, PT, R0, RZ, PT ;  /* 0x000000ff0000720b */ /* 0x000fda0003f1e000 */
[----:B------:R-:W-:Y:S01]  /*7010*/  @!P0 IMAD.MOV.U32 R3, RZ, RZ, 0x7fffffff ;  /* 0x7fffffffff038424 */ /* 0x000fe200078e00ff */
[----:B------:R-:W-:Y:S06]  /*7020*/  @!P0 BRA `(.L_x_111) ;  /* 0x0000000000388947 */ /* 0x000fec0003800000 */
[----:B------:R-:W-:-:S13]  /*7030*/  FSETP.GTU.FTZ.AND P0, PT, |R0|, +INF , PT ;  /* 0x7f8000000000780b */ /* 0x000fda0003f1c200 */
[----:B------:R-:W-:Y:S01]  /*7040*/  @P0 FADD.FTZ R3, R0, 1 ;  /* 0x3f80000000030421 */ /* 0x000fe20000010000 */
[----:B------:R-:W-:Y:S06]  /*7050*/  @P0 BRA `(.L_x_111) ;  /* 0x00000000002c0947 */ /* 0x000fec0003800000 */
[----:B------:R-:W-:-:S13]  /*7060*/  FSETP.NEU.FTZ.AND P0, PT, |R0|, +INF , PT ;  /* 0x7f8000000000780b */ /* 0x000fda0003f1d200 */
[----:B------:R-:W-:Y:S01]  /*7070*/  @!P0 IMAD.MOV.U32 R3, RZ, RZ, R0 ;  /* 0x000000ffff038224 */ /* 0x000fe200078e0000 */
[----:B------:R-:W-:Y:S06]  /*7080*/  @!P0 BRA `(.L_x_111) ;  /* 0x0000000000208947 */ /* 0x000fec0003800000 */
[----:B------:R-:W-:-:S04]  /*7090*/  FFMA R13, R0, 1.84467440737095516160e+19, RZ ;  /* 0x5f800000000d7823 */ /* 0x000fc800000000ff */
[----:B------:R-:W0:Y:S02]  /*70a0*/  MUFU.RSQ R14, R13 ;  /* 0x0000000d000e7308 */ /* 0x000e240000001400 */
[----:B0-----:R-:W-:Y:S01]  /*70b0*/  FMUL.FTZ R0, R13, R14 ;  /* 0x0000000e0d007220 */ /* 0x001fe20000410000 */
[----:B------:R-:W-:-:S03]  /*70c0*/  FMUL.FTZ R14, R14, 0.5 ;  /* 0x3f0000000e0e7820 */ /* 0x000fc60000410000 */
[----:B------:R-:W-:-:S04]  /*70d0*/  FADD.FTZ R3, -R0, -RZ ;  /* 0x800000ff00037221 */ /* 0x000fc80000010100 */
[----:B------:R-:W-:-:S04]  /*70e0*/  FFMA R3, R0, R3, R13 ;  /* 0x0000000300037223 */ /* 0x000fc8000000000d */
[----:B------:R-:W-:-:S04]  /*70f0*/  FFMA R3, R3, R14, R0 ;  /* 0x0000000e03037223 */ /* 0x000fc80000000000 */
[----:B------:R-:W-:-:S07]  /*7100*/  FMUL.FTZ R3, R3, 2.3283064365386962891e-10 ;  /* 0x2f80000003037820 */ /* 0x000fce0000410000 */
.L_x_111:
[----:B------:R-:W-:Y:S02]  /*7110*/  IMAD.MOV.U32 R13, RZ, RZ, R3 ;  /* 0x000000ffff0d7224 */ /* 0x000fe400078e0003 */
[----:B------:R-:W-:-:S04]  /*7120*/  IMAD.MOV.U32 R3, RZ, RZ, 0x0 ;  /* 0x00000000ff037424 */ /* 0x000fc800078e00ff */
[----:B------:R-:W-:Y:S05]  /*7130*/  RET.REL.NODEC R2 `(_Z15pq_search_batch16ProductQuantizerPK6__halfPiPfii) ;  /* 0xffffff8c02b07950 */ /* 0x000fea0003c3ffff */
.L_x_112:
        /* <DEDUP_REMOVED lines=12> */
.L_x_133:


//--------------------- .text._Z15pq_encode_batch16ProductQuantizerPK6__halfPhi --------------------------
	.section	.text._Z15pq_encode_batch16ProductQuantizerPK6__halfPhi,"ax",@progbits
	.align	128
        .global         _Z15pq_encode_batch16ProductQuantizerPK6__halfPhi
        .type           _Z15pq_encode_batch16ProductQuantizerPK6__halfPhi,@function
        .size           _Z15pq_encode_batch16ProductQuantizerPK6__halfPhi,(.L_x_136 - _Z15pq_encode_batch16ProductQuantizerPK6__halfPhi)
        .other          _Z15pq_encode_batch16ProductQuantizerPK6__halfPhi,@"STO_CUDA_ENTRY STV_DEFAULT"
_Z15pq_encode_batch16ProductQuantizerPK6__halfPhi:
.text._Z15pq_encode_batch16ProductQuantizerPK6__halfPhi:
        /* <DEDUP_REMOVED lines=12> */
[----:B------:R-:W1:Y:S01]  /*00c0*/  LDCU UR4, c[0x0][0x3a4] ;  /* 0x00007480ff0477ac */ /* 0x000e620008000800 */
[----:B------:R-:W2:Y:S01]  /*00d0*/  LDCU.64 UR10, c[0x0][0x358] ;  /* 0x00006b00ff0a77ac */ /* 0x000ea20008000a00 */
[----:B0-----:R-:W-:Y:S01]  /*00e0*/  UISETP.GT.AND UP0, UPT, UR6, URZ, UPT ;  /* 0x000000ff0600728c */ /* 0x001fe2000bf04270 */
[----:B-1----:R-:W-:-:S08]  /*00f0*/  IMAD R15, R0, UR4, RZ ;  /* 0x00000004000f7c24 */ /* 0x002fd0000f8e02ff */
[----:B--2---:R-:W-:Y:S05]  /*0100*/  BRA.U UP0, `(.L_x_113) ;  /* 0x0000000100ec7547 */ /* 0x004fea000b800000 */
[----:B------:R-:W-:Y:S01]  /*0110*/  ISETP.GT.AND P0, PT, R3, RZ, PT ;  /* 0x000000ff0300720c */ /* 0x000fe20003f04270 */
[----:B------:R-:W-:-:S12]  /*0120*/  UMOV UR4, URZ ;  /* 0x000000ff00047c82 */ /* 0x000fd80008000000 */
[----:B------:R-:W-:Y:S05]  /*0130*/  @!P0 BRA `(.L_x_114) ;  /* 0x0000000000b88947 */ /* 0x000fea0003800000 */
[----:B------:R-:W-:Y:S02]  /*0140*/  IADD3 R2, PT, PT, R3, -UR4, RZ ;  /* 0x8000000403027c10 */ /* 0x000fe4000fffe0ff */
[----:B------:R-:W-:Y:S02]  /*0150*/  PLOP3.LUT P0, PT, PT, PT, PT, 0x80, 0x8 ;  /* 0x000000000008781c */ /* 0x000fe40003f0f070 */
[----:B------:R-:W-:-:S13]  /*0160*/  ISETP.GT.AND P1, PT, R2, 0x3, PT ;  /* 0x000000030200780c */ /* 0x000fda0003f24270 */
[----:B------:R-:W-:Y:S05]  /*0170*/  @!P1 BRA `(.L_x_115) ;  /* 0x0000000000649947 */ /* 0x000fea0003800000 */
[----:B------:R-:W-:Y:S01]  /*0180*/  PLOP3.LUT P0, PT, PT, PT, PT, 0x8, 0x80 ;  /* 0x000000000080781c */ /* 0x000fe20003f0e170 */
[----:B------:R-:W0:Y:S01]  /*0190*/  LDCU.64 UR8, c[0x0][0x3b0] ;  /* 0x00007600ff0877ac */ /* 0x000e220008000a00 */
[----:B------:R-:W-:-:S11]  /*01a0*/  IADD3 R7, PT, PT, R3, -0x3, RZ ;  /* 0xfffffffd03077810 */ /* 0x000fd60007ffe0ff */
.L_x_116:
[----:B------:R-:W-:Y:S02]  /*01b0*/  UIADD3 UR5, UPT, UPT, UR4, 0x1, URZ ;  /* 0x0000000104057890 */ /* 0x000fe4000fffe0ff */
[-C--:B------:R-:W-:Y:S01]  /*01c0*/  IMAD R2, R0, R3.reuse, UR4 ;  /* 0x0000000400027e24 */ /* 0x080fe2000f8e0203 */
[----:B------:R-:W-:Y:S02]  /*01d0*/  UIADD3 UR6, UPT, UPT, UR4, 0x2, URZ ;  /* 0x0000000204067890 */ /* 0x000fe4000fffe0ff */
[----:B------:R-:W-:Y:S02]  /*01e0*/  UIADD3 UR7, UPT, UPT, UR4, 0x3, URZ ;  /* 0x0000000304077890 */ /* 0x000fe4000fffe0ff */
[----:B01----:R-:W-:Y:S01]  /*01f0*/  IADD3 R8, P1, PT, R2, UR8, RZ ;  /* 0x0000000802087c10 */ /* 0x003fe2000ff3e0ff */
[CC--:B------:R-:W-:Y:S01]  /*0200*/  IMAD R4, R0.reuse, R3.reuse, UR5 ;  /* 0x0000000500047e24 */ /* 0x0c0fe2000f8e0203 */
[----:B------:R-:W-:Y:S01]  /*0210*/  UIADD3 UR4, UPT, UPT, UR4, 0x4, URZ ;  /* 0x0000000404047890 */ /* 0x000fe2000fffe0ff */
[-C--:B------:R-:W-:Y:S01]  /*0220*/  IMAD R5, R0, R3.reuse, UR6 ;  /* 0x0000000600057e24 */ /* 0x080fe2000f8e0203 */
[----:B------:R-:W-:Y:S01]  /*0230*/  LEA.HI.X.SX32 R9, R2, UR9, 0x1, P1 ;  /* 0x0000000902097c11 */ /* 0x000fe200088f0eff */
[----:B------:R-:W-:Y:S01]  /*0240*/  IMAD R6, R0, R3, UR7 ;  /* 0x0000000700067e24 */ /* 0x000fe2000f8e0203 */
[----:B------:R-:W-:-:S02]  /*0250*/  IADD3 R10, P1, PT, R4, UR8, RZ ;  /* 0x00000008040a7c10 */ /* 0x000fc4000ff3e0ff */
[----:B------:R-:W-:Y:S01]  /*0260*/  IADD3 R12, P2, PT, R5, UR8, RZ ;  /* 0x00000008050c7c10 */ /* 0x000fe2000ff5e0ff */
[----:B------:R1:W-:Y:S01]  /*0270*/  STG.E.U8 desc[UR10][R8.64], RZ ;  /* 0x000000ff08007986 */ /* 0x0003e2000c10110a */
[----:B------:R-:W-:Y:S02]  /*0280*/  LEA.HI.X.SX32 R11, R4, UR9, 0x1, P1 ;  /* 0x00000009040b7c11 */ /* 0x000fe400088f0eff */
[----:B------:R-:W-:Y:S02]  /*0290*/  ISETP.LE.AND P1, PT, R7, UR4, PT ;  /* 0x0000000407007c0c */ /* 0x000fe4000bf23270 */
[C---:B------:R-:W-:Y:S01]  /*02a0*/  IADD3 R14, P3, PT, R6.reuse, UR8, RZ ;  /* 0x00000008060e7c10 */ /* 0x040fe2000ff7e0ff */
[----:B------:R1:W-:Y:S01]  /*02b0*/  STG.E.U8 desc[UR10][R10.64], RZ ;  /* 0x000000ff0a007986 */ /* 0x0003e2000c10110a */
[----:B------:R-:W-:Y:S02]  /*02c0*/  LEA.HI.X.SX32 R13, R5, UR9, 0x1, P2 ;  /* 0x00000009050d7c11 */ /* 0x000fe400090f0eff */
[----:B------:R-:W-:-:S03]  /*02d0*/  LEA.HI.X.SX32 R15, R6, UR9, 0x1, P3 ;  /* 0x00000009060f7c11 */ /* 0x000fc600098f0eff */
[----:B------:R1:W-:Y:S04]  /*02e0*/  STG.E.U8 desc[UR10][R12.64], RZ ;  /* 0x000000ff0c007986 */ /* 0x0003e8000c10110a */
[----:B------:R1:W-:Y:S01]  /*02f0*/  STG.E.U8 desc[UR10][R14.64], RZ ;  /* 0x000000ff0e007986 */ /* 0x0003e2000c10110a */
[----:B------:R-:W-:Y:S05]  /*0300*/  @!P1 BRA `(.L_x_116) ;  /* 0xfffffffc00a89947 */ /* 0x000fea000383ffff */
.L_x_115:
[----:B------:R-:W-:-:S05]  /*0310*/  VIADD R2, R3, -UR4 ;  /* 0x8000000403027c36 */ /* 0x000fca0008000000 */
[----:B------:R-:W-:-:S13]  /*0320*/  ISETP.GT.AND P1, PT, R2, 0x1, PT ;  /* 0x000000010200780c */ /* 0x000fda0003f24270 */
[----:B------:R-:W-:Y:S05]  /*0330*/  @!P1 BRA `(.L_x_117) ;  /* 0x0000000000309947 */ /* 0x000fea0003800000 */
[----:B------:R-:W0:Y:S01]  /*0340*/  LDCU.64 UR6, c[0x0][0x3b0] ;  /* 0x00007600ff0677ac */ /* 0x000e220008000a00 */
[----:B------:R-:W-:Y:S01]  /*0350*/  IMAD R2, R0, R3, UR4 ;  /* 0x0000000400027e24 */ /* 0x000fe2000f8e0203 */
[----:B------:R-:W-:Y:S02]  /*0360*/  UIADD3 UR5, UPT, UPT, UR4, 0x1, URZ ;  /* 0x0000000104057890 */ /* 0x000fe4000fffe0ff */
[----:B------:R-:W-:-:S04]  /*0370*/  UIADD3 UR4, UPT, UPT, UR4, 0x2, URZ ;  /* 0x0000000204047890 */ /* 0x000fc8000fffe0ff */
[----:B------:R-:W-:Y:S01]  /*0380*/  IMAD R4, R0, R3, UR5 ;  /* 0x0000000500047e24 */ /* 0x000fe2000f8e0203 */
[----:B0-----:R-:W-:-:S04]  /*0390*/  IADD3 R6, P0, PT, R2, UR6, RZ ;  /* 0x0000000602067c10 */ /* 0x001fc8000ff1e0ff */
[----:B-1----:R-:W-:Y:S02]  /*03a0*/  IADD3 R8, P1, PT, R4, UR6, RZ ;  /* 0x0000000604087c10 */ /* 0x002fe4000ff3e0ff */
[----:B------:R-:W-:Y:S02]  /*03b0*/  LEA.HI.X.SX32 R7, R2, UR7, 0x1, P0 ;  /* 0x0000000702077c11 */ /* 0x000fe400080f0eff */
[----:B------:R-:W-:Y:S02]  /*03c0*/  LEA.HI.X.SX32 R9, R4, UR7, 0x1, P1 ;  /* 0x0000000704097c11 */ /* 0x000fe400088f0eff */
[----:B------:R-:W-:Y:S01]  /*03d0*/  PLOP3.LUT P0, PT, PT, PT, PT, 0x8, 0x80 ;  /* 0x000000000080781c */ /* 0x000fe20003f0e170 */
[----:B------:R0:W-:Y:S04]  /*03e0*/  STG.E.U8 desc[UR10][R6.64], RZ ;  /* 0x000000ff06007986 */ /* 0x0001e8000c10110a */
[----:B------:R0:W-:Y:S08]  /*03f0*/  STG.E.U8 desc[UR10][R8.64], RZ ;  /* 0x000000ff08007986 */ /* 0x0001f0000c10110a */
.L_x_117:
[----:B------:R-:W-:-:S13]  /*0400*/  ISETP.NE.OR P0, PT, R3, UR4, P0 ;  /* 0x0000000403007c0c */ /* 0x000fda0008705670 */
[----:B------:R-:W-:Y:S05]  /*0410*/  @!P0 EXIT ;  /* 0x000000000000894d */ /* 0x000fea0003800000 */
.L_x_114:
[----:B------:R-:W2:Y:S01]  /*0420*/  LDCU.64 UR6, c[0x0][0x3b0] ;  /* 0x00007600ff0677ac */ /* 0x000ea20008000a00 */
[----:B------:R-:W-:Y:S01]  /*0430*/  NOP ;  /* 0x0000000000007918 */ /* 0x000fe20000000000 */
.L_x_118:
[----:B------:R-:W-:Y:S01]  /*0440*/  IMAD R2, R0, R3, UR4 ;  /* 0x0000000400027e24 */ /* 0x000fe2000f8e0203 */
[----:B------:R-:W-:-:S04]  /*0450*/  UIADD3 UR4, UPT, UPT, UR4, 0x1, URZ ;  /* 0x0000000104047890 */ /* 0x000fc8000fffe0ff */
[----:B--2---:R-:W-:-:S04]  /*0460*/  IADD3 R4, P0, PT, R2, UR6, RZ ;  /* 0x0000000602047c10 */ /* 0x004fc8000ff1e0ff */
[----:B------:R-:W-:Y:S02]  /*0470*/  LEA.HI.X.SX32 R5, R2, UR7, 0x1, P0 ;  /* 0x0000000702057c11 */ /* 0x000fe400080f0eff */
[----:B------:R-:W-:-:S03]  /*0480*/  ISETP.NE.AND P0, PT, R3, UR4, PT ;  /* 0x0000000403007c0c */ /* 0x000fc6000bf05270 */
[----:B------:R3:W-:Y:S10]  /*0490*/  STG.E.U8 desc[UR10][R4.64], RZ ;  /* 0x000000ff04007986 */ /* 0x0007f4000c10110a */
[----:B---3--:R-:W-:Y:S05]  /*04a0*/  @P0 BRA `(.L_x_118) ;  /* 0xfffffffc00e40947 */ /* 0x008fea000383ffff */
[----:B------:R-:W-:Y:S05]  /*04b0*/  EXIT ;  /* 0x000000000000794d */ /* 0x000fea0003800000 */
.L_x_113:
[----:B------:R-:W-:Y:S02]  /*04c0*/  ULOP3.LUT UR8, UR6, 0x7, URZ, 0xc0, !UPT ;  /* 0x0000000706087892 */ /* 0x000fe4000f8ec0ff */
[----:B------:R-:W-:Y:S02]  /*04d0*/  ULOP3.LUT UR9, UR6, 0x3, URZ, 0xc0, !UPT ;  /* 0x0000000306097892 */ /* 0x000fe4000f8ec0ff */
[----:B------:R-:W-:Y:S02]  /*04e0*/  UIADD3 UR4, UPT, UPT, UR8, -0x1, URZ ;  /* 0xffffffff08047890 */ /* 0x000fe4000fffe0ff */
[----:B------:R-:W-:Y:S02]  /*04f0*/  ULOP3.LUT UR6, UR6, 0x7ffffff8, URZ, 0xc0, !UPT ;  /* 0x7ffffff806067892 */ /* 0x000fe4000f8ec0ff */
[----:B------:R-:W-:-:S03]  /*0500*/  UISETP.GE.U32.AND UP0, UPT, UR4, 0x3, UPT ;  /* 0x000000030400788c */ /* 0x000fc6000bf06070 */
[----:B------:R-:W-:-:S08]  /*0510*/  UMOV UR4, URZ ;  /* 0x000000ff00047c82 */ /* 0x000fd00008000000 */
.L_x_125:
[----:B0-----:R-:W0:Y:S01]  /*0520*/  LDCU UR5, c[0x0][0x39c] ;  /* 0x00007380ff0577ac */ /* 0x001e220008000800 */
[----:B------:R-:W-:Y:S01]  /*0530*/  MOV R9, 0x7f800000 ;  /* 0x7f80000000097802 */ /* 0x000fe20000000f00 */
[----:B------:R-:W-:Y:S01]  /*0540*/  IMAD.MOV.U32 R11, RZ, RZ, RZ ;  /* 0x000000ffff0b7224 */ /* 0x000fe200078e00ff */
[----:B------:R-:W-:Y:S01]  /*0550*/  PRMT R10, RZ, 0x7610, R10 ;  /* 0x00007610ff0a7816 */ /* 0x000fe2000000000a */
[----:B------:R-:W1:Y:S01]  /*0560*/  LDCU.64 UR12, c[0x0][0x3a8] ;  /* 0x00007500ff0c77ac */ /* 0x000e620008000a00 */
[----:B0-----:R-:W-:-:S04]  /*0570*/  UIMAD UR5, UR4, UR5, URZ ;  /* 0x00000005040572a4 */ /* 0x001fc8000f8e02ff */
[----:B------:R-:W-:Y:S02]  /*0580*/  USHF.L.U32 UR7, UR5, 0x8, URZ ;  /* 0x0000000805077899 */ /* 0x000fe400080006ff */
[----:B------:R-:W-:-:S04]  /*0590*/  IADD3 R6, P0, PT, R15, UR5, RZ ;  /* 0x000000050f067c10 */ /* 0x000fc8000ff1e0ff */
[----:B-1----:R-:W-:Y:S01]  /*05a0*/  LEA R8, P1, R6, UR12, 0x1 ;  /* 0x0000000c06087c11 */ /* 0x002fe2000f8208ff */
[----:B------:R-:W-:Y:S01]  /*05b0*/  USHF.R.S32.HI UR12, URZ, 0x1f, UR7 ;  /* 0x0000001fff0c7899 */ /* 0x000fe20008011407 */
[----:B------:R-:W-:Y:S02]  /*05c0*/  LEA.HI.X.SX32 R7, R15, RZ, 0x1, P0 ;  /* 0x000000ff0f077211 */ /* 0x000fe400000f0eff */
[----:B------:R-:W-:Y:S02]  /*05d0*/  IADD3 R8, P0, PT, R8, 0x8, RZ ;  /* 0x0000000808087810 */ /* 0x000fe40007f1e0ff */
[----:B------:R-:W-:-:S04]  /*05e0*/  LEA.HI.X R12, R6, UR13, R7, 0x1, P1 ;  /* 0x0000000d060c7c11 */ /* 0x000fc800088f0c07 */
[----:B------:R-:W-:-:S07]  /*05f0*/  IADD3.X R12, PT, PT, RZ, R12, RZ, P0, !PT ;  /* 0x0000000cff0c7210 */ /* 0x000fce00007fe4ff */
.L_x_124:
[----:B------:R-:W0:Y:S01]  /*0600*/  LDC R18, c[0x0][0x39c] ;  /* 0x0000e700ff127b82 */ /* 0x000e220000000800 */
[----:B------:R-:W-:Y:S01]  /*0610*/  UMOV UR5, URZ ;  /* 0x000000ff00057c82 */ /* 0x000fe20008000000 */
[----:B------:R-:W-:Y:S01]  /*0620*/  IMAD.MOV.U32 R16, RZ, RZ, RZ ;  /* 0x000000ffff107224 */ /* 0x000fe200078e00ff */
[----:B0-----:R-:W-:Y:S01]  /*0630*/  ISETP.GE.U32.AND P0, PT, R18, 0x8, PT ;  /* 0x000000081200780c */ /* 0x001fe20003f06070 */
[----:B------:R-:W-:-:S05]  /*0640*/  IMAD R13, R11, R18, RZ ;  /* 0x000000120b0d7224 */ /* 0x000fca00078e02ff */
[----:B------:R-:W-:-:S04]  /*0650*/  IADD3 R13, P1, PT, R13, UR7, RZ ;  /* 0x000000070d0d7c10 */ /* 0x000fc8000ff3e0ff */
[----:B------:R-:W-:-:S03]  /*0660*/  IADD3.X R14, PT, PT, RZ, UR12, RZ, P1, !PT ;  /* 0x0000000cff0e7c10 */ /* 0x000fc60008ffe4ff */
[----:B------:R-:W-:Y:S06]  /*0670*/  @!P0 BRA `(.L_x_119) ;  /* 0x0000000400048947 */ /* 0x000fec0003800000 */
[----:B------:R-:W0:Y:S01]  /*0680*/  LDC.64 R2, c[0x0][0x380] ;  /* 0x0000e000ff027b82 */ /* 0x000e220000000a00 */
[----:B------:R-:W-:Y:S02]  /*0690*/  HFMA2 R16, -RZ, RZ, 0, 0 ;  /* 0x00000000ff107431 */ /* 0x000fe400000001ff */
[----:B------:R-:W-:Y:S01]  /*06a0*/  IMAD.MOV.U32 R4, RZ, RZ, R8 ;  /* 0x000000ffff047224 */ /* 0x000fe200078e0008 */
[----:B------:R-:W-:Y:S01]  /*06b0*/  MOV R5, R12 ;  /* 0x0000000c00057202 */ /* 0x000fe20000000f00 */
[----:B------:R-:W-:Y:S01]  /*06c0*/  UIADD3 UR5, UPT, UPT, -UR6, URZ, URZ ;  /* 0x000000ff06057290 */ /* 0x000fe2000fffe1ff */
[----:B0-----:R-:W-:-:S04]  /*06d0*/  LEA R2, P0, R13, R2, 0x1 ;  /* 0x000000020d027211 */ /* 0x001fc800078008ff */
[----:B------:R-:W-:Y:S02]  /*06e0*/  IADD3 R2, P1, PT, R2, 0x8, RZ ;  /* 0x0000000802027810 */ /* 0x000fe40007f3e0ff */
[----:B------:R-:W-:-:S04]  /*06f0*/  LEA.HI.X R3, R13, R3, R14, 0x1, P0 ;  /* 0x000000030d037211 */ /* 0x000fc800000f0c0e */
[----:B------:R-:W-:-:S07]  /*0700*/  IADD3.X R3, PT, PT, RZ, R3, RZ, P1, !PT ;  /* 0x00000003ff037210 */ /* 0x000fce0000ffe4ff */
.L_x_120:
        /* <DEDUP_REMOVED lines=11> */
[----:B------:R-:W-:Y:S01]  /*07c0*/  FADD R17, R17, -R24 ;  /* 0x8000001811117221 */ /* 0x000fe20000000000 */
[----:B-----5:R-:W-:-:S03]  /*07d0*/  HADD2.F32 R26, -RZ, R26.H0_H0 ;  /* 0x2000001aff1a7230 */ /* 0x020fc60000004100 */
[----:B------:R-:W-:Y:S02]  /*07e0*/  FFMA R23, R17, R17, R16 ;  /* 0x0000001111177223 */ /* 0x000fe40000000010 */
[----:B------:R-:W2:Y:S01]  /*07f0*/  LDG.E.U16 R16, desc[UR10][R4.64] ;  /* 0x0000000a04107981 */ /* 0x000ea2000c1e1500 */
[----:B------:R-:W-:Y:S02]  /*0800*/  HADD2.F32 R24, -RZ, R22.H0_H0 ;  /* 0x20000016ff187230 */ /* 0x000fe40000004100 */
[----:B------:R-:W-:Y:S01]  /*0810*/  FADD R26, R25, -R26 ;  /* 0x8000001a191a7221 */ /* 0x000fe20000000000 */
[----:B------:R-:W3:Y:S01]  /*0820*/  LDG.E.U16 R17, desc[UR10][R2.64] ;  /* 0x0000000a02117981 */ /* 0x000ee2000c1e1500 */
[----:B------:R-:W-:Y:S02]  /*0830*/  HADD2.F32 R25, -RZ, R21.H0_H0 ;  /* 0x20000015ff197230 */ /* 0x000fe40000004100 */
[----:B------:R-:W-:Y:S01]  /*0840*/  FFMA R23, R26, R26, R23 ;  /* 0x0000001a1a177223 */ /* 0x000fe20000000017 */
[----:B------:R-:W4:Y:S02]  /*0850*/  LDG.E.U16 R21, desc[UR10][R4.64+0x2] ;  /* 0x0000020a04157981 */ /* 0x000f24000c1e1500 */
[----:B------:R-:W-:-:S02]  /*0860*/  FADD R24, R24, -R25 ;  /* 0x8000001918187221 */ /* 0x000fc40000000000 */
[----:B------:R-:W5:Y:S01]  /*0870*/  LDG.E.U16 R22, desc[UR10][R2.64+0x2] ;  /* 0x0000020a02167981 */ /* 0x000f62000c1e1500 */
        /* <DEDUP_REMOVED lines=12> */
[----:B-1----:R-:W-:-:S03]  /*0940*/  IADD3 R2, P1, PT, R2, 0x10, RZ ;  /* 0x0000001002027810 */ /* 0x002fc60007f3e0ff */
[----:B------:R-:W-:Y:S01]  /*0950*/  IMAD.X R5, RZ, RZ, R5, P0 ;  /* 0x000000ffff057224 */ /* 0x000fe200000e0605 */
[----:B------:R-:W-:Y:S01]  /*0960*/  IADD3.X R3, PT, PT, RZ, R3, RZ, P1, !PT ;  /* 0x00000003ff037210 */ /* 0x000fe20000ffe4ff */
[----:B--2---:R-:W-:Y:S02]  /*0970*/  HADD2.F32 R16, -RZ, R16.H0_H0 ;  /* 0x20000010ff107230 */ /* 0x004fe40000004100 */
        /* <DEDUP_REMOVED lines=17> */
.L_x_119:
[----:B------:R-:W-:-:S09]  /*0a90*/  UISETP.NE.AND UP1, UPT, UR8, URZ, UPT ;  /* 0x000000ff0800728c */ /* 0x000fd2000bf25270 */
[----:B------:R-:W-:Y:S05]  /*0aa0*/  BRA.U !UP1, `(.L_x_121) ;  /* 0x0000000509447547 */ /* 0x000fea000b800000 */
[----:B------:R-:W-:Y:S01]  /*0ab0*/  UISETP.NE.AND UP1, UPT, UR9, URZ, UPT ;  /* 0x000000ff0900728c */ /* 0x000fe2000bf25270 */
[----:B------:R-:W-:Y:S10]  /*0ac0*/  BRA.U !UP0, `(.L_x_122) ;  /* 0x00000001088c7547 */ /* 0x000ff4000b800000 */
[----:B------:R-:W0:Y:S01]  /*0ad0*/  LDC.64 R2, c[0x0][0x380] ;  /* 0x0000e000ff027b82 */ /* 0x000e220000000a00 */
[----:B------:R-:W1:Y:S01]  /*0ae0*/  LDCU.64 UR14, c[0x0][0x3a8] ;  /* 0x00007500ff0e77ac */ /* 0x000e620008000a00 */
[----:B------:R-:W-:Y:S02]  /*0af0*/  IADD3 R5, P0, PT, R6, UR5, RZ ;  /* 0x0000000506057c10 */ /* 0x000fe4000ff1e0ff */
[----:B------:R-:W-:-:S03]  /*0b00*/  IADD3 R17, P1, PT, R13, UR5, RZ ;  /* 0x000000050d117c10 */ /* 0x000fc6000ff3e0ff */
[----:B------:R-:W-:Y:S01]  /*0b10*/  IMAD.X R22, RZ, RZ, R7, P0 ;  /* 0x000000ffff167224 */ /* 0x000fe200000e0607 */
[----:B------:R-:W-:Y:S02]  /*0b20*/  IADD3.X R20, PT, PT, RZ, R14, RZ, P1, !PT ;  /* 0x0000000eff147210 */ /* 0x000fe40000ffe4ff */
[----:B-1----:R-:W-:-:S04]  /*0b30*/  LEA R4, P0, R5, UR14, 0x1 ;  /* 0x0000000e05047c11 */ /* 0x002fc8000f8008ff */
[----:B------:R-:W-:Y:S02]  /*0b40*/  LEA.HI.X R5, R5, UR15, R22, 0x1, P0 ;  /* 0x0000000f05057c11 */ /* 0x000fe400080f0c16 */
[----:B0-----:R-:W-:-:S03]  /*0b50*/  LEA R2, P1, R17, R2, 0x1 ;  /* 0x0000000211027211 */ /* 0x001fc600078208ff */
[----:B------:R-:W2:Y:S01]  /*0b60*/  LDG.E.U16 R22, desc[UR10][R4.64] ;  /* 0x0000000a04167981 */ /* 0x000ea2000c1e1500 */
[----:B------:R-:W-:-:S03]  /*0b70*/  LEA.HI.X R3, R17, R3, R20, 0x1, P1 ;  /* 0x0000000311037211 */ /* 0x000fc600008f0c14 */
        /* <DEDUP_REMOVED lines=10> */
[----:B----4-:R-:W-:Y:S02]  /*0c20*/  HADD2.F32 R23, -RZ, R23.H0_H0 ;  /* 0x20000017ff177230 */ /* 0x010fe40000004100 */
[----:B-----5:R-:W-:-:S03]  /*0c30*/  HADD2.F32 R25, -RZ, R25.H0_H0 ;  /* 0x20000019ff197230 */ /* 0x020fc60000004100 */
        /* <DEDUP_REMOVED lines=12> */
.L_x_122:
[----:B------:R-:W-:Y:S05]  /*0d00*/  BRA.U !UP1, `(.L_x_121) ;  /* 0x0000000109ac7547 */ /* 0x000fea000b800000 */
[----:B------:R-:W-:Y:S01]  /*0d10*/  UISETP.NE.AND UP1, UPT, UR9, 0x1, UPT ;  /* 0x000000010900788c */ /* 0x000fe2000bf25270 */
[----:B------:R-:W-:-:S08]  /*0d20*/  LOP3.LUT P0, RZ, R18, 0x1, RZ, 0xc0, !PT ;  /* 0x0000000112ff7812 */ /* 0x000fd0000780c0ff */
[----:B------:R-:W-:Y:S05]  /*0d30*/  BRA.U !UP1, `(.L_x_123) ;  /* 0x00000001095c7547 */ /* 0x000fea000b800000 */
[----:B------:R-:W0:Y:S01]  /*0d40*/  LDC.64 R2, c[0x0][0x380] ;  /* 0x0000e000ff027b82 */ /* 0x000e220000000a00 */
[----:B------:R-:W1:Y:S01]  /*0d50*/  LDCU.64 UR14, c[0x0][0x3a8] ;  /* 0x00007500ff0e77ac */ /* 0x000e620008000a00 */
[----:B------:R-:W-:Y:S02]  /*0d60*/  IADD3 R17, P2, PT, R13, UR5, RZ ;  /* 0x000000050d117c10 */ /* 0x000fe4000ff5e0ff */
[----:B------:R-:W-:Y:S02]  /*0d70*/  IADD3 R5, P1, PT, R6, UR5, RZ ;  /* 0x0000000506057c10 */ /* 0x000fe4000ff3e0ff */
[----:B------:R-:W-:Y:S02]  /*0d80*/  IADD3.X R20, PT, PT, RZ, R14, RZ, P2, !PT ;  /* 0x0000000eff147210 */ /* 0x000fe400017fe4ff */
        /* <DEDUP_REMOVED lines=8> */
[----:B------:R-:W5:Y:S01]  /*0e10*/  LDG.E.U16 R20, desc[UR10][R2.64+0x2] ;  /* 0x0000020a02147981 */ /* 0x000f62000c1e1500 */
[----:B------:R-:W-:Y:S01]  /*0e20*/  UIADD3 UR5, UPT, UPT, UR5, 0x2, URZ ;  /* 0x0000000205057890 */ /* 0x000fe2000fffe0ff */
[----:B--2---:R-:W-:-:S02]  /*0e30*/  HADD2.F32 R19, -RZ, R19.H0_H0 ;  /* 0x20000013ff137230 */ /* 0x004fc40000004100 */
[----:B---3--:R-:W-:Y:S02]  /*0e40*/  HADD2.F32 R17, -RZ, R17.H0_H0 ;  /* 0x20000011ff117230 */ /* 0x008fe40000004100 */
[----:B----4-:R-:W-:Y:S02]  /*0e50*/  HADD2.F32 R18, -RZ, R18.H0_H0 ;  /* 0x20000012ff127230 */ /* 0x010fe40000004100 */
[----:B-----5:R-:W-:-:S03]  /*0e60*/  HADD2.F32 R20, -RZ, R20.H0_H0 ;  /* 0x20000014ff147230 */ /* 0x020fc60000004100 */
[----:B------:R-:W-:Y:S02]  /*0e70*/  FADD R17, R17, -R18 ;  /* 0x8000001211117221 */ /* 0x000fe40000000000 */
[----:B------:R-:W-:Y:S02]  /*0e80*/  FADD R19, R19, -R20 ;  /* 0x8000001413137221 */ /* 0x000fe40000000000 */
[----:B------:R-:W-:-:S04]  /*0e90*/  FFMA R16, R17, R17, R16 ;  /* 0x0000001111107223 */ /* 0x000fc80000000010 */
[----:B------:R-:W-:-:S07]  /*0ea0*/  FFMA R16, R19, R19, R16 ;  /* 0x0000001313107223 */ /* 0x000fce0000000010 */
.L_x_123:
[----:B------:R-:W-:Y:S05]  /*0eb0*/  @!P0 BRA `(.L_x_121) ;  /* 0x0000000000408947 */ /* 0x000fea0003800000 */
        /* <DEDUP_REMOVED lines=10> */
[----:B------:R-:W-:-:S05]  /*0f60*/  LEA.HI.X R3, R13, R3, R14, 0x1, P1 ;  /* 0x000000030d037211 */ /* 0x000fca00008f0c0e */
[----:B------:R-:W3:Y:S01]  /*0f70*/  LDG.E.U16 R2, desc[UR10][R2.64] ;  /* 0x0000000a02027981 */ /* 0x000ee2000c1e1500 */
[----:B--2---:R-:W-:Y:S02]  /*0f80*/  HADD2.F32 R13, -RZ, R4.H0_H0 ;  /* 0x20000004ff0d7230 */ /* 0x004fe40000004100 */
[----:B---3--:R-:W-:-:S05]  /*0f90*/  HADD2.F32 R14, -RZ, R2.H0_H0 ;  /* 0x20000002ff0e7230 */ /* 0x008fca0000004100 */
[----:B------:R-:W-:-:S04]  /*0fa0*/  FADD R13, R13, -R14 ;  /* 0x8000000e0d0d7221 */ /* 0x000fc80000000000 */
[----:B------:R-:W-:-:S07]  /*0fb0*/  FFMA R16, R13, R13, R16 ;  /* 0x0000000d0d107223 */ /* 0x000fce0000000010 */
.L_x_121:
[----:B------:R-:W-:-:S04]  /*0fc0*/  FSETP.GEU.AND P0, PT, R16, R9, PT ;  /* 0x000000091000720b */ /* 0x000fc80003f0e000 */
[C---:B------:R-:W-:Y:S02]  /*0fd0*/  SEL R10, R11.reuse, R10, !P0 ;  /* 0x0000000a0b0a7207 */ /* 0x040fe40004000000 */
[----:B------:R-:W-:Y:S02]  /*0fe0*/  IADD3 R11, PT, PT, R11, 0x1, RZ ;  /* 0x000000010b0b7810 */ /* 0x000fe40007ffe0ff */
[----:B------:R-:W-:Y:S02]  /*0ff0*/  FSEL R9, R16, R9, !P0 ;  /* 0x0000000910097208 */ /* 0x000fe40004000000 */
[----:B------:R-:W-:-:S13]  /*1000*/  ISETP.NE.AND P1, PT, R11, 0x100, PT ;  /* 0x000001000b00780c */ /* 0x000fda0003f25270 */
[----:B------:R-:W-:Y:S05]  /*1010*/  @P1 BRA `(.L_x_124) ;  /* 0xfffffff400781947 */ /* 0x000fea000383ffff */
[----:B------:R-:W0:Y:S01]  /*1020*/  LDC R5, c[0x0][0x398] ;  /* 0x0000e600ff057b82 */ /* 0x000e220000000800 */
[----:B------:R-:W1:Y:S01]  /*1030*/  LDCU.64 UR12, c[0x0][0x3b0] ;  /* 0x00007600ff0c77ac */ /* 0x000e620008000a00 */
[----:B0-----:R-:W-:Y:S01]  /*1040*/  IMAD R3, R0, R5, UR4 ;  /* 0x0000000400037e24 */ /* 0x001fe2000f8e0205 */
[----:B------:R-:W-:-:S04]  /*1050*/  UIADD3 UR4, UPT, UPT, UR4, 0x1, URZ ;  /* 0x0000000104047890 */ /* 0x000fc8000fffe0ff */
[----:B-1----:R-:W-:-:S04]  /*1060*/  IADD3 R2, P0, PT, R3, UR12, RZ ;  /* 0x0000000c03027c10 */ /* 0x002fc8000ff1e0ff */
[----:B------:R-:W-:Y:S02]  /*1070*/  LEA.HI.X.SX32 R3, R3, UR13, 0x1, P0 ;  /* 0x0000000d03037c11 */ /* 0x000fe400080f0eff */
[----:B------:R-:W-:-:S03]  /*1080*/  ISETP.NE.AND P0, PT, R5, UR4, PT ;  /* 0x0000000405007c0c */ /* 0x000fc6000bf05270 */
[----:B------:R0:W-:Y:S10]  /*1090*/  STG.E.U8 desc[UR10][R2.64], R10 ;  /* 0x0000000a02007986 */ /* 0x0001f4000c10110a */
[----:B------:R-:W-:Y:S05]  /*10a0*/  @!P0 EXIT ;  /* 0x000000000000894d */ /* 0x000fea0003800000 */
[----:B------:R-:W-:Y:S05]  /*10b0*/  BRA `(.L_x_125) ;  /* 0xfffffff400187947 */ /* 0x000fea000383ffff */
.L_x_126:
        /* <DEDUP_REMOVED lines=12> */
.L_x_136:


//--------------------- .text._Z23pq_build_distance_table16ProductQuantizerPK6__halfPfi --------------------------
	.section	.text._Z23pq_build_distance_table16ProductQuantizerPK6__halfPfi,"ax",@progbits
	.align	128
        .global         _Z23pq_build_distance_table16ProductQuantizerPK6__halfPfi
        .type           _Z23pq_build_distance_table16ProductQuantizerPK6__halfPfi,@function
        .size           _Z23pq_build_distance_table16ProductQuantizerPK6__halfPfi,(.L_x_137 - _Z23pq_build_distance_table16ProductQuantizerPK6__halfPfi)
        .other          _Z23pq_build_distance_table16ProductQuantizerPK6__halfPfi,@"STO_CUDA_ENTRY STV_DEFAULT"
_Z23pq_build_distance_table16ProductQuantizerPK6__halfPfi:
.text._Z23pq_build_distance_table16ProductQuantizerPK6__halfPfi:
[----:B------:R-:W-:Y:S08]  /*0000*/  LDC R1, c[0x0][0x37c] ;  /* 0x0000df00ff017b82 */ /* 0x000ff00000000800 */
[----:B------:R-:W0:Y:S01]  /*0010*/  S2UR UR5, SR_CTAID.X ;  /* 0x00000000000579c3 */ /* 0x000e220000002500 */
[----:B------:R-:W1:Y:S07]  /*0020*/  S2R R0, SR_TID.X ;  /* 0x0000000000007919 */ /* 0x000e6e0000002100 */
[----:B------:R-:W0:Y:S08]  /*0030*/  LDC R2, c[0x0][0x3b8] ;  /* 0x0000ee00ff027b82 */ /* 0x000e300000000800 */
[----:B------:R-:W2:Y:S08]  /*0040*/  S2UR UR6, SR_CTAID.Y ;  /* 0x00000000000679c3 */ /* 0x000eb00000002600 */
[----:B------:R-:W2:Y:S01]  /*0050*/  LDC R6, c[0x0][0x398] ;  /* 0x0000e600ff067b82 */ /* 0x000ea20000000800 */
[----:B0-----:R-:W-:-:S04]  /*0060*/  ISETP.LE.AND P0, PT, R2, UR5, PT ;  /* 0x0000000502007c0c */ /* 0x001fc8000bf03270 */
[----:B--2---:R-:W-:-:S04]  /*0070*/  ISETP.LE.OR P0, PT, R6, UR6, P0 ;  /* 0x0000000606007c0c */ /* 0x004fc80008703670 */
[----:B-1----:R-:W-:-:S13]  /*0080*/  ISETP.GT.U32.OR P0, PT, R0, 0xff, P0 ;  /* 0x000000ff0000780c */ /* 0x002fda0000704470 */
[----:B------:R-:W-:Y:S05]  /*0090*/  @P0 EXIT ;  /* 0x000000000000094d */ /* 0x000fea0003800000 */
[----:B------:R-:W0:Y:S01]  /*00a0*/  LDC R7, c[0x0][0x39c] ;  /* 0x0000e700ff077b82 */ /* 0x000e220000000800 */
[----:B------:R-:W-:Y:S01]  /*00b0*/  USHF.L.U32 UR4, UR6, 0x8, URZ ;  /* 0x0000000806047899 */ /* 0x000fe200080006ff */
[----:B------:R-:W-:Y:S01]  /*00c0*/  HFMA2 R17, -RZ, RZ, 0, 0 ;  /* 0x00000000ff117431 */ /* 0x000fe200000001ff */
[----:B------:R-:W1:Y:S05]  /*00d0*/  LDCU.64 UR8, c[0x0][0x358] ;  /* 0x00006b00ff0877ac */ /* 0x000e6a0008000a00 */
[----:B------:R-:W2:Y:S01]  /*00e0*/  LDC R10, c[0x0][0x3a4] ;  /* 0x0000e900ff0a7b82 */ /* 0x000ea20000000800 */
[C---:B0-----:R-:W-:Y:S01]  /*00f0*/  ISETP.GE.AND P0, PT, R7.reuse, 0x1, PT ;  /* 0x000000010700780c */ /* 0x041fe20003f06270 */
[----:B------:R-:W-:-:S02]  /*0100*/  IMAD R12, R7, UR4, RZ ;  /* 0x00000004070c7c24 */ /* 0x000fc4000f8e02ff */
[----:B------:R-:W-:Y:S02]  /*0110*/  IMAD R5, R0, R7, RZ ;  /* 0x0000000700057224 */ /* 0x000fe400078e02ff */
[----:B------:R-:W-:Y:S02]  /*0120*/  IMAD R3, R7, UR6, RZ ;  /* 0x0000000607037c24 */ /* 0x000fe4000f8e02ff */
[----:B--2---:R-:W-:Y:S01]  /*0130*/  IMAD R10, R10, UR5, RZ ;  /* 0x000000050a0a7c24 */ /* 0x004fe2000f8e02ff */
[----:B------:R-:W-:Y:S02]  /*0140*/  IADD3 R9, P2, PT, R12, R5, RZ ;  /* 0x000000050c097210 */ /* 0x000fe40007f5e0ff */
[----:B------:R-:W-:Y:S02]  /*0150*/  SHF.R.S32.HI R11, RZ, 0x1f, R3 ;  /* 0x0000001fff0b7819 */ /* 0x000fe40000011403 */
[----:B------:R-:W-:Y:S02]  /*0160*/  IADD3 R8, P1, PT, R10, R3, RZ ;  /* 0x000000030a087210 */ /* 0x000fe40007f3e0ff */
[----:B------:R-:W-:-:S02]  /*0170*/  SHF.R.S32.HI R5, RZ, 0x1f, R5 ;  /* 0x0000001fff057819 */ /* 0x000fc40000011405 */
[----:B------:R-:W-:Y:S02]  /*0180*/  LEA.HI.X.SX32 R10, R10, R11, 0x1, P1 ;  /* 0x0000000b0a0a7211 */ /* 0x000fe400008f0eff */
[----:B------:R-:W-:Y:S01]  /*0190*/  LEA.HI.X.SX32 R12, R12, R5, 0x1, P2 ;  /* 0x000000050c0c7211 */ /* 0x000fe200010f0eff */
[----:B-1----:R-:W-:Y:S06]  /*01a0*/  @!P0 BRA `(.L_x_127) ;  /* 0x00000008007c8947 */ /* 0x002fec0003800000 */
[C---:B------:R-:W-:Y:S02]  /*01b0*/  ISETP.GE.U32.AND P1, PT, R7.reuse, 0x8, PT ;  /* 0x000000080700780c */ /* 0x040fe40003f26070 */
[----:B------:R-:W-:Y:S02]  /*01c0*/  LOP3.LUT R24, R7, 0x7, RZ, 0xc0, !PT ;  /* 0x0000000707187812 */ /* 0x000fe400078ec0ff */
[----:B------:R-:W-:Y:S02]  /*01d0*/  MOV R17, RZ ;  /* 0x000000ff00117202 */ /* 0x000fe40000000f00 */
[----:B------:R-:W-:Y:S02]  /*01e0*/  ISETP.NE.AND P0, PT, R24, RZ, PT ;  /* 0x000000ff1800720c */ /* 0x000fe40003f05270 */
[----:B------:R-:W-:-:S05]  /*01f0*/  MOV R11, RZ ;  /* 0x000000ff000b7202 */ /* 0x000fca0000000f00 */
[----:B------:R-:W-:Y:S06]  /*0200*/  @!P1 BRA `(.L_x_128) ;  /* 0x0000000400109947 */ /* 0x000fec0003800000 */
[----:B------:R-:W0:Y:S01]  /*0210*/  LDC.64 R2, c[0x0][0x3a8] ;  /* 0x0000ea00ff027b82 */ /* 0x000e220000000a00 */
[----:B------:R-:W1:Y:S01]  /*0220*/  LDCU.64 UR6, c[0x0][0x380] ;  /* 0x00007000ff0677ac */ /* 0x000e620008000a00 */
[----:B------:R-:W-:Y:S02]  /*0230*/  LOP3.LUT R11, R7, 0x7ffffff8, RZ, 0xc0, !PT ;  /* 0x7ffffff8070b7812 */ /* 0x000fe400078ec0ff */
[----:B------:R-:W-:Y:S02]  /*0240*/  MOV R17, RZ ;  /* 0x000000ff00117202 */ /* 0x000fe40000000f00 */
[----:B------:R-:W-:Y:S02]  /*0250*/  IADD3 R23, PT, PT, -R11, RZ, RZ ;  /* 0x000000ff0b177210 */ /* 0x000fe40007ffe1ff */
[----:B-1----:R-:W-:-:S04]  /*0260*/  LEA R4, P3, R9, UR6, 0x1 ;  /* 0x0000000609047c11 */ /* 0x002fc8000f8608ff */
[----:B------:R-:W-:Y:S02]  /*0270*/  IADD3 R4, P4, PT, R4, 0x8, RZ ;  /* 0x0000000804047810 */ /* 0x000fe40007f9e0ff */
[----:B0-----:R-:W-:Y:S02]  /*0280*/  LEA R2, P1, R8, R2, 0x1 ;  /* 0x0000000208027211 */ /* 0x001fe400078208ff */
[----:B------:R-:W-:Y:S02]  /*0290*/  LEA.HI.X R5, R9, UR7, R12, 0x1, P3 ;  /* 0x0000000709057c11 */ /* 0x000fe400098f0c0c */
[----:B------:R-:W-:Y:S02]  /*02a0*/  IADD3 R2, P2, PT, R2, 0x8, RZ ;  /* 0x0000000802027810 */ /* 0x000fe40007f5e0ff */
[----:B------:R-:W-:Y:S02]  /*02b0*/  LEA.HI.X R3, R8, R3, R10, 0x1, P1 ;  /* 0x0000000308037211 */ /* 0x000fe400008f0c0a */
[----:B------:R-:W-:-:S02]  /*02c0*/  IADD3.X R5, PT, PT, RZ, R5, RZ, P4, !PT ;  /* 0x00000005ff057210 */ /* 0x000fc400027fe4ff */
[----:B------:R-:W-:-:S07]  /*02d0*/  IADD3.X R3, PT, PT, RZ, R3, RZ, P2, !PT ;  /* 0x00000003ff037210 */ /* 0x000fce00017fe4ff */
.L_x_129:
        /* <DEDUP_REMOVED lines=9> */
[----:B---3--:R-:W-:-:S05]  /*0370*/  HADD2.F32 R14, -RZ, R14.H0_H0 ;  /* 0x2000000eff0e7230 */ /* 0x008fca0000004100 */
[----:B------:R-:W-:Y:S01]  /*0380*/  FADD R22, R13, -R14 ;  /* 0x8000000e0d167221 */ /* 0x000fe20000000000 */
[----:B----4-:R-:W-:Y:S01]  /*0390*/  HADD2.F32 R25, -RZ, R25.H0_H0 ;  /* 0x20000019ff197230 */ /* 0x010fe20000004100 */
[----:B------:R-:W2:Y:S02]  /*03a0*/  LDG.E.U16 R14, desc[UR8][R2.64] ;  /* 0x00000008020e7981 */ /* 0x000ea4000c1e1500 */
[----:B------:R-:W-:Y:S01]  /*03b0*/  FFMA R21, R22, R22, R17 ;  /* 0x0000001616157223 */ /* 0x000fe20000000011 */
[----:B-----5:R-:W-:Y:S01]  /*03c0*/  HADD2.F32 R22, -RZ, R20.H0_H0 ;  /* 0x20000014ff167230 */ /* 0x020fe20000004100 */
[----:B------:R-:W3:Y:S04]  /*03d0*/  LDG.E.U16 R13, desc[UR8][R4.64] ;  /* 0x00000008040d7981 */ /* 0x000ee8000c1e1500 */
[----:B------:R-:W4:Y:S01]  /*03e0*/  LDG.E.U16 R17, desc[UR8][R2.64+0x2] ;  /* 0x0000020802117981 */ /* 0x000f22000c1e1500 */
[----:B------:R-:W-:Y:S01]  /*03f0*/  FADD R22, R25, -R22 ;  /* 0x8000001619167221 */ /* 0x000fe20000000000 */
[----:B------:R-:W-:-:S02]  /*0400*/  HADD2.F32 R25, -RZ, R19.H0_H0 ;  /* 0x20000013ff197230 */ /* 0x000fc40000004100 */
[----:B------:R-:W5:Y:S01]  /*0410*/  LDG.E.U16 R20, desc[UR8][R4.64+0x2] ;  /* 0x0000020804147981 */ /* 0x000f62000c1e1500 */
[----:B------:R-:W-:-:S03]  /*0420*/  HADD2.F32 R26, -RZ, R18.H0_H0 ;  /* 0x20000012ff1a7230 */ /* 0x000fc60000004100 */
[----:B------:R-:W5:Y:S01]  /*0430*/  LDG.E.U16 R19, desc[UR8][R2.64+0x4] ;  /* 0x0000040802137981 */ /* 0x000f62000c1e1500 */
[----:B------:R-:W-:-:S03]  /*0440*/  FFMA R21, R22, R22, R21 ;  /* 0x0000001616157223 */ /* 0x000fc60000000015 */
[----:B------:R-:W5:Y:S01]  /*0450*/  LDG.E.U16 R18, desc[UR8][R4.64+0x4] ;  /* 0x0000040804127981 */ /* 0x000f62000c1e1500 */
[----:B------:R-:W-:-:S03]  /*0460*/  FADD R26, R25, -R26 ;  /* 0x8000001a191a7221 */ /* 0x000fc60000000000 */
[----:B------:R0:W5:Y:S04]  /*0470*/  LDG.E.U16 R22, desc[UR8][R2.64+0x6] ;  /* 0x0000060802167981 */ /* 0x000168000c1e1500 */
[----:B------:R1:W5:Y:S01]  /*0480*/  LDG.E.U16 R25, desc[UR8][R4.64+0x6] ;  /* 0x0000060804197981 */ /* 0x000362000c1e1500 */
[----:B------:R-:W-:Y:S02]  /*0490*/  HADD2.F32 R16, -RZ, R16.H0_H0 ;  /* 0x20000010ff107230 */ /* 0x000fe40000004100 */
[----:B------:R-:W-:Y:S01]  /*04a0*/  FFMA R21, R26, R26, R21 ;  /* 0x0000001a1a157223 */ /* 0x000fe20000000015 */
[----:B------:R-:W-:Y:S01]  /*04b0*/  HADD2.F32 R15, -RZ, R15.H0_H0 ;  /* 0x2000000fff0f7230 */ /* 0x000fe20000004100 */
[----:B------:R-:W-:Y:S02]  /*04c0*/  IADD3 R23, PT, PT, R23, 0x8, RZ ;  /* 0x0000000817177810 */ /* 0x000fe40007ffe0ff */
[----:B0-----:R-:W-:-:S02]  /*04d0*/  IADD3 R2, P2, PT, R2, 0x10, RZ ;  /* 0x0000001002027810 */ /* 0x001fc40007f5e0ff */
[----:B------:R-:W-:Y:S01]  /*04e0*/  FADD R16, R16, -R15 ;  /* 0x8000000f10107221 */ /* 0x000fe20000000000 */
[----:B------:R-:W-:Y:S02]  /*04f0*/  ISETP.NE.AND P1, PT, R23, RZ, PT ;  /* 0x000000ff1700720c */ /* 0x000fe40003f25270 */
[----:B-1----:R-:W-:Y:S01]  /*0500*/  IADD3 R4, P3, PT, R4, 0x10, RZ ;  /* 0x0000001004047810 */ /* 0x002fe20007f7e0ff */
[----:B------:R-:W-:Y:S01]  /*0510*/  FFMA R21, R16, R16, R21 ;  /* 0x0000001010157223 */ /* 0x000fe20000000015 */
[----:B------:R-:W-:Y:S02]  /*0520*/  IADD3.X R3, PT, PT, RZ, R3, RZ, P2, !PT ;  /* 0x00000003ff037210 */ /* 0x000fe400017fe4ff */
[----:B------:R-:W-:Y:S01]  /*0530*/  IADD3.X R5, PT, PT, RZ, R5, RZ, P3, !PT ;  /* 0x00000005ff057210 */ /* 0x000fe20001ffe4ff */
[----:B--2---:R-:W-:Y:S02]  /*0540*/  HADD2.F32 R14, -RZ, R14.H0_H0 ;  /* 0x2000000eff0e7230 */ /* 0x004fe40000004100 */
[----:B---3--:R-:W-:-:S02]  /*0550*/  HADD2.F32 R13, -RZ, R13.H0_H0 ;  /* 0x2000000dff0d7230 */ /* 0x008fc40000004100 */
        /* <DEDUP_REMOVED lines=14> */
[----:B------:R-:W-:Y:S06]  /*0640*/  @P1 BRA `(.L_x_129) ;  /* 0xfffffffc00241947 */ /* 0x000fec000383ffff */
.L_x_128:
[----:B------:R-:W-:Y:S05]  /*0650*/  @!P0 BRA `(.L_x_127) ;  /* 0x0000000400508947 */ /* 0x000fea0003800000 */
[----:B------:R-:W-:Y:S02]  /*0660*/  ISETP.GE.U32.AND P1, PT, R24, 0x4, PT ;  /* 0x000000041800780c */ /* 0x000fe40003f26070 */
[----:B------:R-:W-:-:S04]  /*0670*/  LOP3.LUT R19, R7, 0x3, RZ, 0xc0, !PT ;  /* 0x0000000307137812 */ /* 0x000fc800078ec0ff */
[----:B------:R-:W-:-:S07]  /*0680*/  ISETP.NE.AND P0, PT, R19, RZ, PT ;  /* 0x000000ff1300720c */ /* 0x000fce0003f05270 */
[----:B------:R-:W-:Y:S06]  /*0690*/  @!P1 BRA `(.L_x_130) ;  /* 0x00000000008c9947 */ /* 0x000fec0003800000 */
[----:B------:R-:W0:Y:S01]  /*06a0*/  LDC.64 R4, c[0x0][0x3a8] ;  /* 0x0000ea00ff047b82 */ /* 0x000e220000000a00 */
[----:B------:R-:W1:Y:S01]  /*06b0*/  LDCU.64 UR6, c[0x0][0x380] ;  /* 0x00007000ff0677ac */ /* 0x000e620008000a00 */
[C---:B------:R-:W-:Y:S02]  /*06c0*/  IADD3 R13, P1, PT, R11.reuse, R8, RZ ;  /* 0x000000080b0d7210 */ /* 0x040fe40007f3e0ff */
[----:B------:R-:W-:Y:S02]  /*06d0*/  IADD3 R3, P2, PT, R11, R9, RZ ;  /* 0x000000090b037210 */ /* 0x000fe40007f5e0ff */
        /* <DEDUP_REMOVED lines=10> */
[----:B------:R-:W3:Y:S04]  /*0780*/  LDG.E.U16 R20, desc[UR8][R4.64+0x4] ;  /* 0x0000040804147981 */ /* 0x000ee8000c1e1500 */
[----:B------:R-:W3:Y:S04]  /*0790*/  LDG.E.U16 R13, desc[UR8][R2.64+0x4] ;  /* 0x00000408020d7981 */ /* 0x000ee8000c1e1500 */
[----:B------:R-:W3:Y:S04]  /*07a0*/  LDG.E.U16 R21, desc[UR8][R4.64+0x6] ;  /* 0x0000060804157981 */ /* 0x000ee8000c1e1500 */
[----:B------:R-:W3:Y:S01]  /*07b0*/  LDG.E.U16 R22, desc[UR8][R2.64+0x6] ;  /* 0x0000060802167981 */ /* 0x000ee2000c1e1500 */
[----:B------:R-:W-:Y:S01]  /*07c0*/  IADD3 R11, PT, PT, R11, 0x4, RZ ;  /* 0x000000040b0b7810 */ /* 0x000fe20007ffe0ff */
[----:B--2---:R-:W-:-:S02]  /*07d0*/  HADD2.F32 R15, -RZ, R15.H0_H0 ;  /* 0x2000000fff0f7230 */ /* 0x004fc40000004100 */
[----:B----4-:R-:W-:Y:S02]  /*07e0*/  HADD2.F32 R14, -RZ, R14.H0_H0 ;  /* 0x2000000eff0e7230 */ /* 0x010fe40000004100 */
[----:B-----5:R-:W-:-:S03]  /*07f0*/  HADD2.F32 R16, -RZ, R16.H0_H0 ;  /* 0x20000010ff107230 */ /* 0x020fc60000004100 */
[----:B------:R-:W-:Y:S01]  /*0800*/  FADD R14, R14, -R15 ;  /* 0x8000000f0e0e7221 */ /* 0x000fe20000000000 */
[----:B---3--:R-:W-:Y:S02]  /*0810*/  HADD2.F32 R15, -RZ, R18.H0_H0 ;  /* 0x20000012ff0f7230 */ /* 0x008fe40000004100 */
[----:B------:R-:W-:Y:S02]  /*0820*/  HADD2.F32 R20, -RZ, R20.H0_H0 ;  /* 0x20000014ff147230 */ /* 0x000fe40000004100 */
        /* <DEDUP_REMOVED lines=10> */
.L_x_130:
[----:B------:R-:W-:Y:S05]  /*08d0*/  @!P0 BRA `(.L_x_127) ;  /* 0x0000000000b08947 */ /* 0x000fea0003800000 */
[----:B------:R-:W-:Y:S02]  /*08e0*/  ISETP.NE.AND P1, PT, R19, 0x1, PT ;  /* 0x000000011300780c */ /* 0x000fe40003f25270 */
[----:B------:R-:W-:-:S04]  /*08f0*/  LOP3.LUT R7, R7, 0x1, RZ, 0xc0, !PT ;  /* 0x0000000107077812 */ /* 0x000fc800078ec0ff */
[----:B------:R-:W-:-:S07]  /*0900*/  ISETP.NE.U32.AND P0, PT, R7, 0x1, PT ;  /* 0x000000010700780c */ /* 0x000fce0003f05070 */
        /* <DEDUP_REMOVED lines=15> */
[----:B------:R-:W-:Y:S01]  /*0a00*/  IADD3 R11, PT, PT, R11, 0x2, RZ ;  /* 0x000000020b0b7810 */ /* 0x000fe20007ffe0ff */
        /* <DEDUP_REMOVED lines=8> */
.L_x_131:
[----:B------:R-:W-:Y:S05]  /*0a90*/  @P0 BRA `(.L_x_127) ;  /* 0x0000000000400947 */ /* 0x000fea0003800000 */
        /* <DEDUP_REMOVED lines=16> */
.L_x_127:
[----:B------:R-:W0:Y:S01]  /*0ba0*/  LDC.64 R2, c[0x0][0x3b0] ;  /* 0x0000ec00ff027b82 */ /* 0x000e220000000a00 */
[----:B------:R-:W-:Y:S01]  /*0bb0*/  IMAD R6, R6, UR5, RZ ;  /* 0x0000000506067c24 */ /* 0x000fe2000f8e02ff */
[----:B------:R-:W-:-:S04]  /*0bc0*/  IADD3 R5, PT, PT, R0, UR4, RZ ;  /* 0x0000000400057c10 */ /* 0x000fc8000fffe0ff */
[----:B------:R-:W-:-:S05]  /*0bd0*/  LEA R5, R6, R5, 0x8 ;  /* 0x0000000506057211 */ /* 0x000fca00078e40ff */
[----:B0-----:R-:W-:-:S05]  /*0be0*/  IMAD.WIDE.U32 R2, R5, 0x4, R2 ;  /* 0x0000000405027825 */ /* 0x001fca00078e0002 */
[----:B------:R-:W-:Y:S01]  /*0bf0*/  STG.E desc[UR8][R2.64], R17 ;  /* 0x0000001102007986 */ /* 0x000fe2000c101908 */
[----:B------:R-:W-:Y:S05]  /*0c00*/  EXIT ;  /* 0x000000000000794d */ /* 0x000fea0003800000 */
.L_x_132:
        /* <DEDUP_REMOVED lines=15> */
.L_x_137:


//--------------------- .nv.shared._Z25pq_train_kmeans_iterationPK6__halfPS_PhPiiii --------------------------
	.section	.nv.shared._Z25pq_train_kmeans_iterationPK6__halfPS_PhPiiii,"aw",@nobits
	.sectionflags	@""
	.align	16
	.zero		1024


//--------------------- .nv.shared.reserved.0     --------------------------
	.section	.nv.shared.reserved.0,"aw",@nobits
	.weak		__nv_reservedSMEM_offset_0_alias
	.size		__nv_reservedSMEM_offset_0_alias, 0, 64
	.other		__nv_reservedSMEM_offset_0_alias,@"STO_CUDA_RESERVED_SHARED STV_DEFAULT"
__nv_reservedSMEM_offset_0_alias:
	.zero		0
	.zero		64


//--------------------- .nv.shared._Z15pq_search_batch16ProductQuantizerPK6__halfPiPfii --------------------------
	.section	.nv.shared._Z15pq_search_batch16ProductQuantizerPK6__halfPiPfii,"aw",@nobits
	.sectionflags	@""
	.align	16
.nv.shared._Z15pq_search_batch16ProductQuantizerPK6__halfPiPfii:
	.zero		3088


//--------------------- .nv.shared._Z15pq_encode_batch16ProductQuantizerPK6__halfPhi --------------------------
	.section	.nv.shared._Z15pq_encode_batch16ProductQuantizerPK6__halfPhi,"aw",@nobits
	.sectionflags	@""
	.align	16
	.zero		1024


//--------------------- .nv.shared._Z23pq_build_distance_table16ProductQuantizerPK6__halfPfi --------------------------
	.section	.nv.shared._Z23pq_build_distance_table16ProductQuantizerPK6__halfPfi,"aw",@nobits
	.sectionflags	@""
	.align	16
	.zero		1024


//--------------------- .nv.constant0._Z25pq_train_kmeans_iterationPK6__halfPS_PhPiiii --------------------------
	.section	.nv.constant0._Z25pq_train_kmeans_iterationPK6__halfPS_PhPiiii,"a",@progbits
	.sectionflags	@""
	.align	4
.nv.constant0._Z25pq_train_kmeans_iterationPK6__halfPS_PhPiiii:
	.zero		940


//--------------------- .nv.constant0._Z15pq_search_batch16ProductQuantizerPK6__halfPiPfii --------------------------
	.section	.nv.constant0._Z15pq_search_batch16ProductQuantizerPK6__halfPiPfii,"a",@progbits
	.sectionflags	@""
	.align	4
.nv.constant0._Z15pq_search_batch16ProductQuantizerPK6__halfPiPfii:
	.zero		968


//--------------------- .nv.constant0._Z15pq_encode_batch16ProductQuantizerPK6__halfPhi --------------------------
	.section	.nv.constant0._Z15pq_encode_batch16ProductQuantizerPK6__halfPhi,"a",@progbits
	.sectionflags	@""
	.align	4
.nv.constant0._Z15pq_encode_batch16ProductQuantizerPK6__halfPhi:
	.zero		956


//--------------------- .nv.constant0._Z23pq_build_distance_table16ProductQuantizerPK6__halfPfi --------------------------
	.section	.nv.constant0._Z23pq_build_distance_table16ProductQuantizerPK6__halfPfi,"a",@progbits
	.sectionflags	@""
	.align	4
.nv.constant0._Z23pq_build_distance_table16ProductQuantizerPK6__halfPfi:
	.zero		956


//--------------------- SYMBOLS --------------------------

	.type		.nv.reservedSmem.offset0,@object
	.size		.nv.reservedSmem.offset0,0x4
	.type		.nv.reservedSmem.cap,@object
	.size		.nv.reservedSmem.cap,0x4
